	.target	sm_100a

	.elftype	@"ET_EXEC"


//--------------------- .note.nv.tkinfo           --------------------------
	.section	.note.nv.tkinfo,"",@"SHT_NOTE"
	.sectionflags	@"SHF_NOTE_NV_TKINFO"
	.tkinfo
        /*0018*/ 	.word	0x00000002
        /*0030*/ 	.string	""
        /*0030*/ 	.string	"ptxas"
        /*0030*/ 	.string	"Cuda compilation tools, release 13.0, V13.0.88"
        /*0030*/ 	.string	"Build cuda_13.0.r13.0/compiler.36424714_0"
        /*0030*/ 	.string	"-arch sm_100a -m 64 "



//--------------------- .note.nv.cuinfo           --------------------------
	.section	.note.nv.cuinfo,"",@"SHT_NOTE"
	.sectionflags	@"SHF_NOTE_NV_CUINFO"
        /*0018*/ 	.short	0x0002
        /*001a*/ 	.short	0x0064
        /*001c*/ 	.short	0x0082
	.zero		2


//--------------------- .nv.info                  --------------------------
	.section	.nv.info,"",@"SHT_CUDA_INFO"
	.align	4


	//----- nvinfo : EIATTR_REGCOUNT
	.align		4
        /*0000*/ 	.byte	0x04, 0x2f
        /*0002*/ 	.short	(.L_19 - .L_18)
	.align		4
.L_18:
        /*0004*/ 	.word	index@(_ZN7cutlass13device_kernelINS_4gemm6kernel13GemmUniversalIN4cute5tupleIJiiiiEEENS1_10collective13CollectiveMmaINS1_35MainloopSm100TmaUmmaWarpSpecializedILi12ELi2ELi4ENS5_IJNS4_1CILi1EEESB_SB_EEEEENS5_IJNSA_ILi128EEESE_NSA_ILi32EEEEEENS_10bfloat16_tENS5_IJlSB_lEEESH_SI_NS4_8TiledMMAINS4_8MMA_AtomIJNS4_20SM100_MMA_F16BF16_SSISH_SH_fLi128ELi128ELNS4_4UMMA5MajorE0ELSN_0ELNSM_7ScaleInE0ELSO_0EEEEEENS4_6LayoutISC_NS5_IJNSA_ILi0EEESS_SS_EEEEENS5_IJNS4_10UnderscoreESV_SV_EEEEENS4_13SM90_TMA_LOADENS4_14ComposedLayoutINS4_7SwizzleILi2ELi4ELi3EEENS4_18smem_ptr_flag_bitsILi16EEENSR_INS5_IJNSA_ILi8EEESF_EEENS5_IJSF_SB_EEEEEEEvNS4_8identityESY_S18_vS19_EENS_8epilogue10collective18CollectiveEpilogueINS1B_23Sm100TmaWarpSpecializedILi4ELi2ELi32ELb1ELb0EEEJSG_NS5_IJNSR_ISE_SB_EENSR_ISF_SB_EEEEESH_SI_SH_SI_NS1B_6fusion15FusionCallbacksIS1F_NS1J_17LinearCombinationISH_fSH_fLNS_15FloatRoundStyleE2EEESG_S1I_JEEENS4_5SM1004TMEM4LOAD26SM100_TMEM_LOAD_32dp32b32xESY_S18_NS4_39AutoVectorizingCopyWithAssumedAlignmentILi128EEENS4_14SM90_TMA_STOREES18_S1U_S1U_EEEvvEEEEvNT_6ParamsE)
        /*0008*/ 	.word	0x0000006e


	//----- nvinfo : EIATTR_FRAME_SIZE
	.align		4
.L_19:
        /*000c*/ 	.byte	0x04, 0x11
        /*000e*/ 	.short	(.L_21 - .L_20)
	.align		4
.L_20:
        /*0010*/ 	.word	index@($__internal_2_$__cuda_sm10x_tcgen05_guardrail_trap_unallocated_columns_being_dealloced)
        /*0014*/ 	.word	0x00000000


	//----- nvinfo : EIATTR_FRAME_SIZE
	.align		4
.L_21:
        /*0018*/ 	.byte	0x04, 0x11
        /*001a*/ 	.short	(.L_23 - .L_22)
	.align		4
.L_22:
        /*001c*/ 	.word	index@($__internal_1_$__cuda_sm10x_tcgen05_guardrail_trap_phase_invalid_during_alloc)
        /*0020*/ 	.word	0x00000000


	//----- nvinfo : EIATTR_FRAME_SIZE
	.align		4
.L_23:
        /*0024*/ 	.byte	0x04, 0x11
        /*0026*/ 	.short	(.L_25 - .L_24)
	.align		4
.L_24:
        /*0028*/ 	.word	index@($__internal_0_$__cuda_sm10x_tcgen05_guardrail_trap_col_being_dealloced_not_returned_by_alloc)
        /*002c*/ 	.word	0x00000000


	//----- nvinfo : EIATTR_FRAME_SIZE
	.align		4
.L_25:
        /*0030*/ 	.byte	0x04, 0x11
        /*0032*/ 	.short	(.L_27 - .L_26)
	.align		4
.L_26:
        /*0034*/ 	.word	index@(_ZN7cutlass13device_kernelINS_4gemm6kernel13GemmUniversalIN4cute5tupleIJiiiiEEENS1_10collective13CollectiveMmaINS1_35MainloopSm100TmaUmmaWarpSpecializedILi12ELi2ELi4ENS5_IJNS4_1CILi1EEESB_SB_EEEEENS5_IJNSA_ILi128EEESE_NSA_ILi32EEEEEENS_10bfloat16_tENS5_IJlSB_lEEESH_SI_NS4_8TiledMMAINS4_8MMA_AtomIJNS4_20SM100_MMA_F16BF16_SSISH_SH_fLi128ELi128ELNS4_4UMMA5MajorE0ELSN_0ELNSM_7ScaleInE0ELSO_0EEEEEENS4_6LayoutISC_NS5_IJNSA_ILi0EEESS_SS_EEEEENS5_IJNS4_10UnderscoreESV_SV_EEEEENS4_13SM90_TMA_LOADENS4_14ComposedLayoutINS4_7SwizzleILi2ELi4ELi3EEENS4_18smem_ptr_flag_bitsILi16EEENSR_INS5_IJNSA_ILi8EEESF_EEENS5_IJSF_SB_EEEEEEEvNS4_8identityESY_S18_vS19_EENS_8epilogue10collective18CollectiveEpilogueINS1B_23Sm100TmaWarpSpecializedILi4ELi2ELi32ELb1ELb0EEEJSG_NS5_IJNSR_ISE_SB_EENSR_ISF_SB_EEEEESH_SI_SH_SI_NS1B_6fusion15FusionCallbacksIS1F_NS1J_17LinearCombinationISH_fSH_fLNS_15FloatRoundStyleE2EEESG_S1I_JEEENS4_5SM1004TMEM4LOAD26SM100_TMEM_LOAD_32dp32b32xESY_S18_NS4_39AutoVectorizingCopyWithAssumedAlignmentILi128EEENS4_14SM90_TMA_STOREES18_S1U_S1U_EEEvvEEEEvNT_6ParamsE)
        /*0038*/ 	.word	0x00000000


	//----- nvinfo : EIATTR_MIN_STACK_SIZE
	.align		4
.L_27:
        /*003c*/ 	.byte	0x04, 0x12
        /*003e*/ 	.short	(.L_29 - .L_28)
	.align		4
.L_28:
        /*0040*/ 	.word	index@(_ZN7cutlass13device_kernelINS_4gemm6kernel13GemmUniversalIN4cute5tupleIJiiiiEEENS1_10collective13CollectiveMmaINS1_35MainloopSm100TmaUmmaWarpSpecializedILi12ELi2ELi4ENS5_IJNS4_1CILi1EEESB_SB_EEEEENS5_IJNSA_ILi128EEESE_NSA_ILi32EEEEEENS_10bfloat16_tENS5_IJlSB_lEEESH_SI_NS4_8TiledMMAINS4_8MMA_AtomIJNS4_20SM100_MMA_F16BF16_SSISH_SH_fLi128ELi128ELNS4_4UMMA5MajorE0ELSN_0ELNSM_7ScaleInE0ELSO_0EEEEEENS4_6LayoutISC_NS5_IJNSA_ILi0EEESS_SS_EEEEENS5_IJNS4_10UnderscoreESV_SV_EEEEENS4_13SM90_TMA_LOADENS4_14ComposedLayoutINS4_7SwizzleILi2ELi4ELi3EEENS4_18smem_ptr_flag_bitsILi16EEENSR_INS5_IJNSA_ILi8EEESF_EEENS5_IJSF_SB_EEEEEEEvNS4_8identityESY_S18_vS19_EENS_8epilogue10collective18CollectiveEpilogueINS1B_23Sm100TmaWarpSpecializedILi4ELi2ELi32ELb1ELb0EEEJSG_NS5_IJNSR_ISE_SB_EENSR_ISF_SB_EEEEESH_SI_SH_SI_NS1B_6fusion15FusionCallbacksIS1F_NS1J_17LinearCombinationISH_fSH_fLNS_15FloatRoundStyleE2EEESG_S1I_JEEENS4_5SM1004TMEM4LOAD26SM100_TMEM_LOAD_32dp32b32xESY_S18_NS4_39AutoVectorizingCopyWithAssumedAlignmentILi128EEENS4_14SM90_TMA_STOREES18_S1U_S1U_EEEvvEEEEvNT_6ParamsE)
        /*0044*/ 	.word	0x00000000
.L_29:


//--------------------- .nv.compat                --------------------------
	.section	.nv.compat,"",@"SHT_CUDA_COMPAT_INFO"
	.align	4
        /*0000*/ 	.byte	0x02, 0x09, 0x01, 0x00, 0x02, 0x02, 0x02, 0x00, 0x02, 0x05, 0x05, 0x00, 0x03, 0x07, 0x01, 0x01
        /*0010*/ 	.byte	0x02, 0x03, 0x01, 0x00, 0x02, 0x06, 0x01, 0x00, 0x04, 0x0b, 0x08, 0x00, 0x09, 0x00, 0x00, 0x00
        /*0020*/ 	.byte	0x00, 0x00, 0x00, 0x00


//--------------------- .nv.info._ZN7cutlass13device_kernelINS_4gemm6kernel13GemmUniversalIN4cute5tupleIJiiiiEEENS1_10collective13CollectiveMmaINS1_35MainloopSm100TmaUmmaWarpSpecializedILi12ELi2ELi4ENS5_IJNS4_1CILi1EEESB_SB_EEEEENS5_IJNSA_ILi128EEESE_NSA_ILi32EEEEEENS_10bfloat16_tENS5_IJlSB_lEEESH_SI_NS4_8TiledMMAINS4_8MMA_AtomIJNS4_20SM100_MMA_F16BF16_SSISH_SH_fLi128ELi128ELNS4_4UMMA5MajorE0ELSN_0ELNSM_7ScaleInE0ELSO_0EEEEEENS4_6LayoutISC_NS5_IJNSA_ILi0EEESS_SS_EEEEENS5_IJNS4_10UnderscoreESV_SV_EEEEENS4_13SM90_TMA_LOADENS4_14ComposedLayoutINS4_7SwizzleILi2ELi4ELi3EEENS4_18smem_ptr_flag_bitsILi16EEENSR_INS5_IJNSA_ILi8EEESF_EEENS5_IJSF_SB_EEEEEEEvNS4_8identityESY_S18_vS19_EENS_8epilogue10collective18CollectiveEpilogueINS1B_23Sm100TmaWarpSpecializedILi4ELi2ELi32ELb1ELb0EEEJSG_NS5_IJNSR_ISE_SB_EENSR_ISF_SB_EEEEESH_SI_SH_SI_NS1B_6fusion15FusionCallbacksIS1F_NS1J_17LinearCombinationISH_fSH_fLNS_15FloatRoundStyleE2EEESG_S1I_JEEENS4_5SM1004TMEM4LOAD26SM100_TMEM_LOAD_32dp32b32xESY_S18_NS4_39AutoVectorizingCopyWithAssumedAlignmentILi128EEENS4_14SM90_TMA_STOREES18_S1U_S1U_EEEvvEEEEvNT_6ParamsE --------------------------
	.section	.nv.info._ZN7cutlass13device_kernelINS_4gemm6kernel13GemmUniversalIN4cute5tupleIJiiiiEEENS1_10collective13CollectiveMmaINS1_35MainloopSm100TmaUmmaWarpSpecializedILi12ELi2ELi4ENS5_IJNS4_1CILi1EEESB_SB_EEEEENS5_IJNSA_ILi128EEESE_NSA_ILi32EEEEEENS_10bfloat16_tENS5_IJlSB_lEEESH_SI_NS4_8TiledMMAINS4_8MMA_AtomIJNS4_20SM100_MMA_F16BF16_SSISH_SH_fLi128ELi128ELNS4_4UMMA5MajorE0ELSN_0ELNSM_7ScaleInE0ELSO_0EEEEEENS4_6LayoutISC_NS5_IJNSA_ILi0EEESS_SS_EEEEENS5_IJNS4_10UnderscoreESV_SV_EEEEENS4_13SM90_TMA_LOADENS4_14ComposedLayoutINS4_7SwizzleILi2ELi4ELi3EEENS4_18smem_ptr_flag_bitsILi16EEENSR_INS5_IJNSA_ILi8EEESF_EEENS5_IJSF_SB_EEEEEEEvNS4_8identityESY_S18_vS19_EENS_8epilogue10collective18CollectiveEpilogueINS1B_23Sm100TmaWarpSpecializedILi4ELi2ELi32ELb1ELb0EEEJSG_NS5_IJNSR_ISE_SB_EENSR_ISF_SB_EEEEESH_SI_SH_SI_NS1B_6fusion15FusionCallbacksIS1F_NS1J_17LinearCombinationISH_fSH_fLNS_15FloatRoundStyleE2EEESG_S1I_JEEENS4_5SM1004TMEM4LOAD26SM100_TMEM_LOAD_32dp32b32xESY_S18_NS4_39AutoVectorizingCopyWithAssumedAlignmentILi128EEENS4_14SM90_TMA_STOREES18_S1U_S1U_EEEvvEEEEvNT_6ParamsE,"",@"SHT_CUDA_INFO"
	.sectionflags	@""
	.align	4


	//----- nvinfo : EIATTR_CUDA_API_VERSION
	.align		4
        /*0000*/ 	.byte	0x04, 0x37
        /*0002*/ 	.short	(.L_31 - .L_30)
.L_30:
        /*0004*/ 	.word	0x00000082


	//----- nvinfo : EIATTR_KPARAM_INFO
	.align		4
.L_31:
        /*0008*/ 	.byte	0x04, 0x17
        /*000a*/ 	.short	(.L_33 - .L_32)
.L_32:
        /*000c*/ 	.word	0x00000000
        /*0010*/ 	.short	0x0000
        /*0012*/ 	.short	0x0000
        /*0014*/ 	.byte	0x00, 0xf0, 0x01, 0x20


	//----- nvinfo : EIATTR_AT_ENTRY_FRAGMENTS
	.align		4
.L_33:
        /*0018*/ 	.byte	0x04, 0x4f
        /*001a*/ 	.short	(.L_35 - .L_34)


	//   ....[0]....
.L_34:
        /*001c*/ 	.word	0x00000006


	//----- nvinfo : EIATTR_RESERVED_SMEM_USED
	.align		4
.L_35:
        /*0020*/ 	.byte	0x01, 0x41
	.zero		2


	//----- nvinfo : EIATTR_SPARSE_MMA_MASK
	.align		4
        /*0024*/ 	.byte	0x03, 0x50
        /*0026*/ 	.short	0x0000


	//----- nvinfo : EIATTR_TCGEN05_1CTA_USED
	.align		4
        /*0028*/ 	.byte	0x01, 0x51
	.zero		2


	//----- nvinfo : EIATTR_MAXREG_COUNT
	.align		4
        /*002c*/ 	.byte	0x03, 0x1b
        /*002e*/ 	.short	0x00ff


	//----- nvinfo : EIATTR_NUM_BARRIERS
	.align		4
        /*0030*/ 	.byte	0x02, 0x4c
        /*0032*/ 	.byte	0x07
	.zero		1


	//----- nvinfo : EIATTR_EXTERNS
	.align		4
        /*0034*/ 	.byte	0x04, 0x0f
        /*0036*/ 	.short	(.L_37 - .L_36)


	//   ....[0]....
	.align		4
.L_36:
        /*0038*/ 	.word	index@(__assertfail)


	//----- nvinfo : EIATTR_MERCURY_ISA_VERSION
	.align		4
.L_37:
        /*003c*/ 	.byte	0x03, 0x5f
        /*003e*/ 	.short	0x0101


	//----- nvinfo : EIATTR_INT_WARP_WIDE_INSTR_OFFSETS
	.align		4
        /*0040*/ 	.byte	0x04, 0x31
        /*0042*/ 	.short	(.L_39 - .L_38)


	//   ....[0]....
.L_38:
        /*0044*/ 	.word	0x00001ef0


	//   ....[1]....
        /*0048*/ 	.word	0x00003cd0


	//   ....[2]....
        /*004c*/ 	.word	0x00003d00


	//   ....[3]....
        /*0050*/ 	.word	0x00003d50


	//   ....[4]....
        /*0054*/ 	.word	0x00004670


	//   ....[5]....
        /*0058*/ 	.word	0x000046d0


	//   ....[6]....
        /*005c*/ 	.word	0x000047b0


	//   ....[7]....
        /*0060*/ 	.word	0x00004820


	//   ....[8]....
        /*0064*/ 	.word	0x00004930


	//   ....[9]....
        /*0068*/ 	.word	0x000049c0


	//   ....[10]....
        /*006c*/ 	.word	0x00004b90


	//   ....[11]....
        /*0070*/ 	.word	0x00004cf0


	//----- nvinfo : EIATTR_COOP_GROUP_MASK_REGIDS
	.align		4
.L_39:
        /*0074*/ 	.byte	0x04, 0x29
        /*0076*/ 	.short	(.L_41 - .L_40)


	//   ....[0]....
.L_40:
        /*0078*/ 	.word	0xffffffff


	//   ....[1]....
        /*007c*/ 	.word	0xffffffff


	//   ....[2]....
        /*0080*/ 	.word	0xffffffff


	//   ....[3]....
        /*0084*/ 	.word	0xffffffff


	//   ....[4]....
        /*0088*/ 	.word	0xffffffff


	//   ....[5]....
        /*008c*/ 	.word	0xffffffff


	//   ....[6]....
        /*0090*/ 	.word	0xffffffff


	//   ....[7]....
        /*0094*/ 	.word	0xffffffff


	//   ....[8]....
        /*0098*/ 	.word	0xffffffff


	//   ....[9]....
        /*009c*/ 	.word	0xffffffff


	//   ....[10]....
        /*00a0*/ 	.word	0xffffffff


	//   ....[11]....
        /*00a4*/ 	.word	0xffffffff


	//   ....[12]....
        /*00a8*/ 	.word	0xffffffff


	//----- nvinfo : EIATTR_COOP_GROUP_INSTR_OFFSETS
	.align		4
.L_41:
        /*00ac*/ 	.byte	0x04, 0x28
        /*00ae*/ 	.short	(.L_43 - .L_42)


	//   ....[0]....
.L_42:
        /*00b0*/ 	.word	0x00000090


	//   ....[1]....
        /*00b4*/ 	.word	0x000004d0


	//   ....[2]....
        /*00b8*/ 	.word	0x00000770


	//   ....[3]....
        /*00bc*/ 	.word	0x00000910


	//   ....[4]....
        /*00c0*/ 	.word	0x00000a10


	//   ....[5]....
        /*00c4*/ 	.word	0x00000b80


	//   ....[6]....
        /*00c8*/ 	.word	0x00000d20


	//   ....[7]....
        /*00cc*/ 	.word	0x00001dd0


	//   ....[8]....
        /*00d0*/ 	.word	0x00003030


	//   ....[9]....
        /*00d4*/ 	.word	0x00003240


	//   ....[10]....
        /*00d8*/ 	.word	0x00003270


	//   ....[11]....
        /*00dc*/ 	.word	0x00003bc0


	//   ....[12]....
        /*00e0*/ 	.word	0x00003df0


	//----- nvinfo : EIATTR_VRC_CTA_INIT_COUNT
	.align		4
.L_43:
        /*00e4*/ 	.byte	0x02, 0x4a
        /*00e6*/ 	.byte	0x80
	.zero		1


	//----- nvinfo : EIATTR_SYSCALL_OFFSETS
	.align		4
        /*00e8*/ 	.byte	0x04, 0x46
        /*00ea*/ 	.short	(.L_45 - .L_44)


	//   ....[0]....
.L_44:
        /*00ec*/ 	.word	0x00005770


	//   ....[1]....
        /*00f0*/ 	.word	0x00005860


	//   ....[2]....
        /*00f4*/ 	.word	0x00005fd0


	//   ....[3]....
        /*00f8*/ 	.word	0x00006c50


	//   ....[4]....
        /*00fc*/ 	.word	0x000078a0


	//   ....[5]....
        /*0100*/ 	.word	0x000084f0


	//----- nvinfo : EIATTR_MBARRIER_INSTR_OFFSETS
	.align		4
.L_45:
        /*0104*/ 	.byte	0x04, 0x39
        /*0106*/ 	.short	(.L_47 - .L_46)


	//   ....[0]....
.L_46:
        /*0108*/ 	.word	0x000005d0
        /*010c*/ 	.word	0x000000ff
        /*0110*/ 	.word	0x00000000
        /*0114*/ 	.short	0x0100
        /*0116*/ 	.byte	0x05
	.zero		1


	//   ....[1]....
        /*0118*/ 	.word	0x000005e0
        /*011c*/ 	.word	0x000000ff
        /*0120*/ 	.word	0x00000060
        /*0124*/ 	.short	0x0100
        /*0126*/ 	.byte	0x05
	.zero		1


	//   ....[2]....
        /*0128*/ 	.word	0x000005f0
        /*012c*/ 	.word	0x000000ff
        /*0130*/ 	.word	0x00000008
        /*0134*/ 	.short	0x0100
        /*0136*/ 	.byte	0x05
	.zero		1


	//   ....[3]....
        /*0138*/ 	.word	0x00000600
        /*013c*/ 	.word	0x000000ff
        /*0140*/ 	.word	0x00000068
        /*0144*/ 	.short	0x0100
        /*0146*/ 	.byte	0x05
	.zero		1


	//   ....[4]....
        /*0148*/ 	.word	0x00000610
        /*014c*/ 	.word	0x000000ff
        /*0150*/ 	.word	0x00000010
        /*0154*/ 	.short	0x0100
        /*0156*/ 	.byte	0x05
	.zero		1


	//   ....[5]....
        /*0158*/ 	.word	0x00000620
        /*015c*/ 	.word	0x000000ff
        /*0160*/ 	.word	0x00000070
        /*0164*/ 	.short	0x0100
        /*0166*/ 	.byte	0x05
	.zero		1


	//   ....[6]....
        /*0168*/ 	.word	0x00000630
        /*016c*/ 	.word	0x000000ff
        /*0170*/ 	.word	0x00000018
        /*0174*/ 	.short	0x0100
        /*0176*/ 	.byte	0x05
	.zero		1


	//   ....[7]....
        /*0178*/ 	.word	0x00000640
        /*017c*/ 	.word	0x000000ff
        /*0180*/ 	.word	0x00000078
        /*0184*/ 	.short	0x0100
        /*0186*/ 	.byte	0x05
	.zero		1


	//   ....[8]....
        /*0188*/ 	.word	0x00000650
        /*018c*/ 	.word	0x000000ff
        /*0190*/ 	.word	0x00000020
        /*0194*/ 	.short	0x0100
        /*0196*/ 	.byte	0x05
	.zero		1


	//   ....[9]....
        /*0198*/ 	.word	0x00000660
        /*019c*/ 	.word	0x000000ff
        /*01a0*/ 	.word	0x00000080
        /*01a4*/ 	.short	0x0100
        /*01a6*/ 	.byte	0x05
	.zero		1


	//   ....[10]....
        /*01a8*/ 	.word	0x00000670
        /*01ac*/ 	.word	0x000000ff
        /*01b0*/ 	.word	0x00000028
        /*01b4*/ 	.short	0x0100
        /*01b6*/ 	.byte	0x05
	.zero		1


	//   ....[11]....
        /*01b8*/ 	.word	0x00000680
        /*01bc*/ 	.word	0x000000ff
        /*01c0*/ 	.word	0x00000088
        /*01c4*/ 	.short	0x0100
        /*01c6*/ 	.byte	0x05
	.zero		1


	//   ....[12]....
        /*01c8*/ 	.word	0x00000690
        /*01cc*/ 	.word	0x000000ff
        /*01d0*/ 	.word	0x00000030
        /*01d4*/ 	.short	0x0100
        /*01d6*/ 	.byte	0x05
	.zero		1


	//   ....[13]....
        /*01d8*/ 	.word	0x000006a0
        /*01dc*/ 	.word	0x000000ff
        /*01e0*/ 	.word	0x00000090
        /*01e4*/ 	.short	0x0100
        /*01e6*/ 	.byte	0x05
	.zero		1


	//   ....[14]....
        /*01e8*/ 	.word	0x000006b0
        /*01ec*/ 	.word	0x000000ff
        /*01f0*/ 	.word	0x00000038
        /*01f4*/ 	.short	0x0100
        /*01f6*/ 	.byte	0x05
	.zero		1


	//   ....[15]....
        /*01f8*/ 	.word	0x000006c0
        /*01fc*/ 	.word	0x000000ff
        /*0200*/ 	.word	0x00000098
        /*0204*/ 	.short	0x0100
        /*0206*/ 	.byte	0x05
	.zero		1


	//   ....[16]....
        /*0208*/ 	.word	0x000006d0
        /*020c*/ 	.word	0x000000ff
        /*0210*/ 	.word	0x00000040
        /*0214*/ 	.short	0x0100
        /*0216*/ 	.byte	0x05
	.zero		1


	//   ....[17]....
        /*0218*/ 	.word	0x000006e0
        /*021c*/ 	.word	0x000000ff
        /*0220*/ 	.word	0x000000a0
        /*0224*/ 	.short	0x0100
        /*0226*/ 	.byte	0x05
	.zero		1


	//   ....[18]....
        /*0228*/ 	.word	0x000006f0
        /*022c*/ 	.word	0x000000ff
        /*0230*/ 	.word	0x00000048
        /*0234*/ 	.short	0x0100
        /*0236*/ 	.byte	0x05
	.zero		1


	//   ....[19]....
        /*0238*/ 	.word	0x00000700
        /*023c*/ 	.word	0x000000ff
        /*0240*/ 	.word	0x000000a8
        /*0244*/ 	.short	0x0100
        /*0246*/ 	.byte	0x05
	.zero		1


	//   ....[20]....
        /*0248*/ 	.word	0x00000710
        /*024c*/ 	.word	0x000000ff
        /*0250*/ 	.word	0x00000050
        /*0254*/ 	.short	0x0100
        /*0256*/ 	.byte	0x05
	.zero		1


	//   ....[21]....
        /*0258*/ 	.word	0x00000720
        /*025c*/ 	.word	0x000000ff
        /*0260*/ 	.word	0x000000b0
        /*0264*/ 	.short	0x0100
        /*0266*/ 	.byte	0x05
	.zero		1


	//   ....[22]....
        /*0268*/ 	.word	0x00000730
        /*026c*/ 	.word	0x000000ff
        /*0270*/ 	.word	0x00000058
        /*0274*/ 	.short	0x0100
        /*0276*/ 	.byte	0x05
	.zero		1


	//   ....[23]....
        /*0278*/ 	.word	0x00000740
        /*027c*/ 	.word	0x000000ff
        /*0280*/ 	.word	0x000000b8
        /*0284*/ 	.short	0x0100
        /*0286*/ 	.byte	0x05
	.zero		1


	//   ....[24]....
        /*0288*/ 	.word	0x00000880
        /*028c*/ 	.word	0x000000ff
        /*0290*/ 	.word	0x000000c0
        /*0294*/ 	.short	0x0100
        /*0296*/ 	.byte	0x07
	.zero		1


	//   ....[25]....
        /*0298*/ 	.word	0x00000890
        /*029c*/ 	.word	0x000000ff
        /*02a0*/ 	.word	0x000000e0
        /*02a4*/ 	.short	0x0100
        /*02a6*/ 	.byte	0x07
	.zero		1


	//   ....[26]....
        /*02a8*/ 	.word	0x000008a0
        /*02ac*/ 	.word	0x000000ff
        /*02b0*/ 	.word	0x000000c8
        /*02b4*/ 	.short	0x0100
        /*02b6*/ 	.byte	0x07
	.zero		1


	//   ....[27]....
        /*02b8*/ 	.word	0x000008b0
        /*02bc*/ 	.word	0x000000ff
        /*02c0*/ 	.word	0x000000e8
        /*02c4*/ 	.short	0x0100
        /*02c6*/ 	.byte	0x07
	.zero		1


	//   ....[28]....
        /*02c8*/ 	.word	0x000008c0
        /*02cc*/ 	.word	0x000000ff
        /*02d0*/ 	.word	0x000000d0
        /*02d4*/ 	.short	0x0100
        /*02d6*/ 	.byte	0x07
	.zero		1


	//   ....[29]....
        /*02d8*/ 	.word	0x000008d0
        /*02dc*/ 	.word	0x000000ff
        /*02e0*/ 	.word	0x000000f0
        /*02e4*/ 	.short	0x0100
        /*02e6*/ 	.byte	0x07
	.zero		1


	//   ....[30]....
        /*02e8*/ 	.word	0x000008e0
        /*02ec*/ 	.word	0x000000ff
        /*02f0*/ 	.word	0x000000d8
        /*02f4*/ 	.short	0x0100
        /*02f6*/ 	.byte	0x07
	.zero		1


	//   ....[31]....
        /*02f8*/ 	.word	0x000008f0
        /*02fc*/ 	.word	0x000000ff
        /*0300*/ 	.word	0x000000f8
        /*0304*/ 	.short	0x0100
        /*0306*/ 	.byte	0x07
	.zero		1


	//   ....[32]....
        /*0308*/ 	.word	0x000009e0
        /*030c*/ 	.word	0x000000ff
        /*0310*/ 	.word	0x00000100
        /*0314*/ 	.short	0x0100
        /*0316*/ 	.byte	0x05
	.zero		1


	//   ....[33]....
        /*0318*/ 	.word	0x000009f0
        /*031c*/ 	.word	0x000000ff
        /*0320*/ 	.word	0x00000108
        /*0324*/ 	.short	0x0100
        /*0326*/ 	.byte	0x05
	.zero		1


	//   ....[34]....
        /*0328*/ 	.word	0x00000b30
        /*032c*/ 	.word	0x000000ff
        /*0330*/ 	.word	0x00000110
        /*0334*/ 	.short	0x0100
        /*0336*/ 	.byte	0x05
	.zero		1


	//   ....[35]....
        /*0338*/ 	.word	0x00000b40
        /*033c*/ 	.word	0x000000ff
        /*0340*/ 	.word	0x00000120
        /*0344*/ 	.short	0x0100
        /*0346*/ 	.byte	0x05
	.zero		1


	//   ....[36]....
        /*0348*/ 	.word	0x00000b50
        /*034c*/ 	.word	0x000000ff
        /*0350*/ 	.word	0x00000118
        /*0354*/ 	.short	0x0100
        /*0356*/ 	.byte	0x05
	.zero		1


	//   ....[37]....
        /*0358*/ 	.word	0x00000b60
        /*035c*/ 	.word	0x000000ff
        /*0360*/ 	.word	0x00000128
        /*0364*/ 	.short	0x0100
        /*0366*/ 	.byte	0x05
	.zero		1


	//   ....[38]....
        /*0368*/ 	.word	0x00000c90
        /*036c*/ 	.word	0x000000ff
        /*0370*/ 	.word	0x00000130
        /*0374*/ 	.short	0x0100
        /*0376*/ 	.byte	0x07
	.zero		1


	//   ....[39]....
        /*0378*/ 	.word	0x00000ca0
        /*037c*/ 	.word	0x000000ff
        /*0380*/ 	.word	0x00000150
        /*0384*/ 	.short	0x0100
        /*0386*/ 	.byte	0x07
	.zero		1


	//   ....[40]....
        /*0388*/ 	.word	0x00000cb0
        /*038c*/ 	.word	0x000000ff
        /*0390*/ 	.word	0x00000138
        /*0394*/ 	.short	0x0100
        /*0396*/ 	.byte	0x07
	.zero		1


	//   ....[41]....
        /*0398*/ 	.word	0x00000cc0
        /*039c*/ 	.word	0x000000ff
        /*03a0*/ 	.word	0x00000158
        /*03a4*/ 	.short	0x0100
        /*03a6*/ 	.byte	0x07
	.zero		1


	//   ....[42]....
        /*03a8*/ 	.word	0x00000cd0
        /*03ac*/ 	.word	0x000000ff
        /*03b0*/ 	.word	0x00000140
        /*03b4*/ 	.short	0x0100
        /*03b6*/ 	.byte	0x07
	.zero		1


	//   ....[43]....
        /*03b8*/ 	.word	0x00000ce0
        /*03bc*/ 	.word	0x000000ff
        /*03c0*/ 	.word	0x00000160
        /*03c4*/ 	.short	0x0100
        /*03c6*/ 	.byte	0x07
	.zero		1


	//   ....[44]....
        /*03c8*/ 	.word	0x00000cf0
        /*03cc*/ 	.word	0x000000ff
        /*03d0*/ 	.word	0x00000148
        /*03d4*/ 	.short	0x0100
        /*03d6*/ 	.byte	0x07
	.zero		1


	//   ....[45]....
        /*03d8*/ 	.word	0x00000d00
        /*03dc*/ 	.word	0x000000ff
        /*03e0*/ 	.word	0x00000168
        /*03e4*/ 	.short	0x0100
        /*03e6*/ 	.byte	0x07
	.zero		1


	//   ....[46]....
        /*03e8*/ 	.word	0x00000df0
        /*03ec*/ 	.word	0x000000ff
        /*03f0*/ 	.word	0x00000170
        /*03f4*/ 	.short	0x0100
        /*03f6*/ 	.byte	0x05
	.zero		1


	//   ....[47]....
        /*03f8*/ 	.word	0x00000e00
        /*03fc*/ 	.word	0x000000ff
        /*0400*/ 	.word	0x00000180
        /*0404*/ 	.short	0x0100
        /*0406*/ 	.byte	0x05
	.zero		1


	//   ....[48]....
        /*0408*/ 	.word	0x00000e10
        /*040c*/ 	.word	0x000000ff
        /*0410*/ 	.word	0x00000178
        /*0414*/ 	.short	0x0100
        /*0416*/ 	.byte	0x05
	.zero		1


	//   ....[49]....
        /*0418*/ 	.word	0x00000e20
        /*041c*/ 	.word	0x000000ff
        /*0420*/ 	.word	0x00000188
        /*0424*/ 	.short	0x0100
        /*0426*/ 	.byte	0x05
	.zero		1


	//   ....[50]....
        /*0428*/ 	.word	0x000016f0
        /*042c*/ 	.word	0x00000002
        /*0430*/ 	.word	0x00000180
        /*0434*/ 	.short	0x010a
        /*0436*/ 	.byte	0xff
	.zero		1


	//   ....[51]....
        /*0438*/ 	.word	0x00001720
        /*043c*/ 	.word	0x00000002
        /*0440*/ 	.word	0x00000170
        /*0444*/ 	.short	0x0101
        /*0446*/ 	.byte	0xff
	.zero		1


	//   ....[52]....
        /*0448*/ 	.word	0x000017f0
        /*044c*/ 	.word	0x000000ff
        /*0450*/ 	.word	0x00000060
        /*0454*/ 	.short	0x010a
        /*0456*/ 	.byte	0x08
	.zero		1


	//   ....[53]....
        /*0458*/ 	.word	0x00001890
        /*045c*/ 	.word	0x000000ff
        /*0460*/ 	.word	0x00000060
        /*0464*/ 	.short	0x010a
        /*0466*/ 	.byte	0x21
	.zero		1


	//   ....[54]....
        /*0468*/ 	.word	0x000019f0
        /*046c*/ 	.word	0x000000ff
        /*0470*/ 	.word	0x00000060
        /*0474*/ 	.short	0x010a
        /*0476*/ 	.byte	0x08
	.zero		1


	//   ....[55]....
        /*0478*/ 	.word	0x00001ae0
        /*047c*/ 	.word	0x000000ff
        /*0480*/ 	.word	0x00000108
        /*0484*/ 	.short	0x0101
        /*0486*/ 	.byte	0x04
	.zero		1


	//   ....[56]....
        /*0488*/ 	.word	0x00001b00
        /*048c*/ 	.word	0x000000ff
        /*0490*/ 	.word	0x00000060
        /*0494*/ 	.short	0x010a
        /*0496*/ 	.byte	0x08
	.zero		1


	//   ....[57]....
        /*0498*/ 	.word	0x00001b80
        /*049c*/ 	.word	0x000000ff
        /*04a0*/ 	.word	0x00000060
        /*04a4*/ 	.short	0x010a
        /*04a6*/ 	.byte	0x11
	.zero		1


	//   ....[58]....
        /*04a8*/ 	.word	0x00001ce0
        /*04ac*/ 	.word	0x000000ff
        /*04b0*/ 	.word	0x00000060
        /*04b4*/ 	.short	0x010a
        /*04b6*/ 	.byte	0x08
	.zero		1


	//   ....[59]....
        /*04b8*/ 	.word	0x00001e00
        /*04bc*/ 	.word	0x00000002
        /*04c0*/ 	.word	0x00000110
        /*04c4*/ 	.short	0x010a
        /*04c6*/ 	.byte	0xff
	.zero		1


	//   ....[60]....
        /*04c8*/ 	.word	0x00001ec0
        /*04cc*/ 	.word	0x00000002
        /*04d0*/ 	.word	0x00000000
        /*04d4*/ 	.short	0x0101
        /*04d6*/ 	.byte	0xff
	.zero		1


	//   ....[61]....
        /*04d8*/ 	.word	0x00002420
        /*04dc*/ 	.word	0x000000ff
        /*04e0*/ 	.word	0x00000000
        /*04e4*/ 	.short	0x010a
        /*04e6*/ 	.byte	0x05
	.zero		1


	//   ....[62]....
        /*04e8*/ 	.word	0x000024b0
        /*04ec*/ 	.word	0x000000ff
        /*04f0*/ 	.word	0x00000000
        /*04f4*/ 	.short	0x010a
        /*04f6*/ 	.byte	0x05
	.zero		1


	//   ....[63]....
        /*04f8*/ 	.word	0x00002540
        /*04fc*/ 	.word	0x000000ff
        /*0500*/ 	.word	0x00000000
        /*0504*/ 	.short	0x010a
        /*0506*/ 	.byte	0x05
	.zero		1


	//   ....[64]....
        /*0508*/ 	.word	0x000025d0
        /*050c*/ 	.word	0x000000ff
        /*0510*/ 	.word	0x00000000
        /*0514*/ 	.short	0x010a
        /*0516*/ 	.byte	0x05
	.zero		1


	//   ....[65]....
        /*0518*/ 	.word	0x00002660
        /*051c*/ 	.word	0x000000ff
        /*0520*/ 	.word	0x00000000
        /*0524*/ 	.short	0x010a
        /*0526*/ 	.byte	0x05
	.zero		1


	//   ....[66]....
        /*0528*/ 	.word	0x000026f0
        /*052c*/ 	.word	0x000000ff
        /*0530*/ 	.word	0x00000000
        /*0534*/ 	.short	0x010a
        /*0536*/ 	.byte	0x05
	.zero		1


	//   ....[67]....
        /*0538*/ 	.word	0x00002780
        /*053c*/ 	.word	0x000000ff
        /*0540*/ 	.word	0x00000000
        /*0544*/ 	.short	0x010a
        /*0546*/ 	.byte	0x05
	.zero		1


	//   ....[68]....
        /*0548*/ 	.word	0x00002810
        /*054c*/ 	.word	0x000000ff
        /*0550*/ 	.word	0x00000000
        /*0554*/ 	.short	0x010a
        /*0556*/ 	.byte	0x05
	.zero		1


	//   ....[69]....
        /*0558*/ 	.word	0x000028a0
        /*055c*/ 	.word	0x000000ff
        /*0560*/ 	.word	0x00000000
        /*0564*/ 	.short	0x010a
        /*0566*/ 	.byte	0x05
	.zero		1


	//   ....[70]....
        /*0568*/ 	.word	0x00002930
        /*056c*/ 	.word	0x000000ff
        /*0570*/ 	.word	0x00000000
        /*0574*/ 	.short	0x010a
        /*0576*/ 	.byte	0x05
	.zero		1


	//   ....[71]....
        /*0578*/ 	.word	0x000029c0
        /*057c*/ 	.word	0x000000ff
        /*0580*/ 	.word	0x00000000
        /*0584*/ 	.short	0x010a
        /*0586*/ 	.byte	0x05
	.zero		1


	//   ....[72]....
        /*0588*/ 	.word	0x00002a60
        /*058c*/ 	.word	0x00000000
        /*0590*/ 	.word	0x00000000
        /*0594*/ 	.short	0x010a
        /*0596*/ 	.byte	0xff
	.zero		1


	//   ....[73]....
        /*0598*/ 	.word	0x00002b80
        /*059c*/ 	.word	0x00000000
        /*05a0*/ 	.word	0x00000170
        /*05a4*/ 	.short	0x010a
        /*05a6*/ 	.byte	0xff
	.zero		1


	//   ....[74]....
        /*05a8*/ 	.word	0x00002bf0
        /*05ac*/ 	.word	0x00000000
        /*05b0*/ 	.word	0x00000000
        /*05b4*/ 	.short	0x0101
        /*05b6*/ 	.byte	0xff
	.zero		1


	//   ....[75]....
        /*05b8*/ 	.word	0x00002c10
        /*05bc*/ 	.word	0x000000ff
        /*05c0*/ 	.word	0x00000120
        /*05c4*/ 	.short	0x010a
        /*05c6*/ 	.byte	0x05
	.zero		1


	//   ....[76]....
        /*05c8*/ 	.word	0x00002d30
        /*05cc*/ 	.word	0x00000000
        /*05d0*/ 	.word	0x00000110
        /*05d4*/ 	.short	0x010a
        /*05d6*/ 	.byte	0xff
	.zero		1


	//   ....[77]....
        /*05d8*/ 	.word	0x00002e30
        /*05dc*/ 	.word	0x00000000
        /*05e0*/ 	.word	0x00000000
        /*05e4*/ 	.short	0x0101
        /*05e6*/ 	.byte	0xff
	.zero		1


	//   ....[78]....
        /*05e8*/ 	.word	0x00002ec0
        /*05ec*/ 	.word	0x000000ff
        /*05f0*/ 	.word	0x00000120
        /*05f4*/ 	.short	0x0106
        /*05f6*/ 	.byte	0x05
	.zero		1


	//   ....[79]....
        /*05f8*/ 	.word	0x00002ee0
        /*05fc*/ 	.word	0x000000ff
        /*0600*/ 	.word	0x00000120
        /*0604*/ 	.short	0x010a
        /*0606*/ 	.byte	0x05
	.zero		1


	//   ....[80]....
        /*0608*/ 	.word	0x00002f70
        /*060c*/ 	.word	0x000000ff
        /*0610*/ 	.word	0x00000120
        /*0614*/ 	.short	0x0106
        /*0616*/ 	.byte	0x04
	.zero		1


	//   ....[81]....
        /*0618*/ 	.word	0x00002fb0
        /*061c*/ 	.word	0x00000000
        /*0620*/ 	.word	0x00000120
        /*0624*/ 	.short	0x010a
        /*0626*/ 	.byte	0xff
	.zero		1


	//   ....[82]....
        /*0628*/ 	.word	0x000034b0
        /*062c*/ 	.word	0x00000000
        /*0630*/ 	.word	0x00000110
        /*0634*/ 	.short	0x010a
        /*0636*/ 	.byte	0xff
	.zero		1


	//   ....[83]....
        /*0638*/ 	.word	0x000035c0
        /*063c*/ 	.word	0x00000003
        /*0640*/ 	.word	0x00000000
        /*0644*/ 	.short	0x0101
        /*0646*/ 	.byte	0xff
	.zero		1


	//   ....[84]....
        /*0648*/ 	.word	0x000035d0
        /*064c*/ 	.word	0x000000ff
        /*0650*/ 	.word	0x00000000
        /*0654*/ 	.short	0x010a
        /*0656*/ 	.byte	0x04
	.zero		1


	//   ....[85]....
        /*0658*/ 	.word	0x000035f0
        /*065c*/ 	.word	0x000000ff
        /*0660*/ 	.word	0x00000150
        /*0664*/ 	.short	0x010a
        /*0666*/ 	.byte	0x08
	.zero		1


	//   ....[86]....
        /*0668*/ 	.word	0x000036c0
        /*066c*/ 	.word	0x000000ff
        /*0670*/ 	.word	0x00000000
        /*0674*/ 	.short	0x010a
        /*0676*/ 	.byte	0x07
	.zero		1


	//   ....[87]....
        /*0678*/ 	.word	0x00003800
        /*067c*/ 	.word	0x000000ff
        /*0680*/ 	.word	0x00000000
        /*0684*/ 	.short	0x010a
        /*0686*/ 	.byte	0x04
	.zero		1


	//   ....[88]....
        /*0688*/ 	.word	0x000039f0
        /*068c*/ 	.word	0x000000ff
        /*0690*/ 	.word	0x00000000
        /*0694*/ 	.short	0x010a
        /*0696*/ 	.byte	0x05
	.zero		1


	//   ....[89]....
        /*0698*/ 	.word	0x00003a80
        /*069c*/ 	.word	0x000000ff
        /*06a0*/ 	.word	0x00000000
        /*06a4*/ 	.short	0x010a
        /*06a6*/ 	.byte	0x05
	.zero		1


	//   ....[90]....
        /*06a8*/ 	.word	0x00003b10
        /*06ac*/ 	.word	0x000000ff
        /*06b0*/ 	.word	0x00000000
        /*06b4*/ 	.short	0x010a
        /*06b6*/ 	.byte	0x05
	.zero		1


	//   ....[91]....
        /*06b8*/ 	.word	0x00003ba0
        /*06bc*/ 	.word	0x000000ff
        /*06c0*/ 	.word	0x00000000
        /*06c4*/ 	.short	0x010a
        /*06c6*/ 	.byte	0x07
	.zero		1


	//   ....[92]....
        /*06c8*/ 	.word	0x00004020
        /*06cc*/ 	.word	0x00000000
        /*06d0*/ 	.word	0x00000110
        /*06d4*/ 	.short	0x010a
        /*06d6*/ 	.byte	0xff
	.zero		1


	//   ....[93]....
        /*06d8*/ 	.word	0x000040e0
        /*06dc*/ 	.word	0x00000000
        /*06e0*/ 	.word	0x00000000
        /*06e4*/ 	.short	0x0101
        /*06e6*/ 	.byte	0xff
	.zero		1


	//   ....[94]....
        /*06e8*/ 	.word	0x00004400
        /*06ec*/ 	.word	0x000000ff
        /*06f0*/ 	.word	0x00000108
        /*06f4*/ 	.short	0x010a
        /*06f6*/ 	.byte	0x07
	.zero		1


	//   ....[95]....
        /*06f8*/ 	.word	0x000045f0
        /*06fc*/ 	.word	0x000000ff
        /*0700*/ 	.word	0x000000e0
        /*0704*/ 	.short	0x010a
        /*0706*/ 	.byte	0x07
	.zero		1


	//   ....[96]....
        /*0708*/ 	.word	0x00004760
        /*070c*/ 	.word	0x000000ff
        /*0710*/ 	.word	0x000000c0
        /*0714*/ 	.short	0x010b
        /*0716*/ 	.byte	0x07
	.zero		1


	//   ....[97]....
        /*0718*/ 	.word	0x00004770
        /*071c*/ 	.word	0x000000ff
        /*0720*/ 	.word	0x00000000
        /*0724*/ 	.short	0x0101
        /*0726*/ 	.byte	0x08
	.zero		1


	//   ....[98]....
        /*0728*/ 	.word	0x00004780
        /*072c*/ 	.word	0x000000ff
        /*0730*/ 	.word	0x000000e8
        /*0734*/ 	.short	0x010a
        /*0736*/ 	.byte	0x07
	.zero		1


	//   ....[99]....
        /*0738*/ 	.word	0x000048d0
        /*073c*/ 	.word	0x000000ff
        /*0740*/ 	.word	0x000000c8
        /*0744*/ 	.short	0x010b
        /*0746*/ 	.byte	0x07
	.zero		1


	//   ....[100]....
        /*0748*/ 	.word	0x000048e0
        /*074c*/ 	.word	0x000000ff
        /*0750*/ 	.word	0x00000000
        /*0754*/ 	.short	0x0101
        /*0756*/ 	.byte	0x08
	.zero		1


	//   ....[101]....
        /*0758*/ 	.word	0x000048f0
        /*075c*/ 	.word	0x000000ff
        /*0760*/ 	.word	0x000000f0
        /*0764*/ 	.short	0x010a
        /*0766*/ 	.byte	0x07
	.zero		1


	//   ....[102]....
        /*0768*/ 	.word	0x00004a70
        /*076c*/ 	.word	0x000000ff
        /*0770*/ 	.word	0x000000d0
        /*0774*/ 	.short	0x010b
        /*0776*/ 	.byte	0x07
	.zero		1


	//   ....[103]....
        /*0778*/ 	.word	0x00004ab0
        /*077c*/ 	.word	0x000000ff
        /*0780*/ 	.word	0x00000000
        /*0784*/ 	.short	0x0101
        /*0786*/ 	.byte	0x08
	.zero		1


	//   ....[104]....
        /*0788*/ 	.word	0x00004af0
        /*078c*/ 	.word	0x000000ff
        /*0790*/ 	.word	0x000000f8
        /*0794*/ 	.short	0x010a
        /*0796*/ 	.byte	0x07
	.zero		1


	//   ....[105]....
        /*0798*/ 	.word	0x00004d30
        /*079c*/ 	.word	0x000000ff
        /*07a0*/ 	.word	0x000000d8
        /*07a4*/ 	.short	0x010b
        /*07a6*/ 	.byte	0x07
	.zero		1


	//   ....[106]....
        /*07a8*/ 	.word	0x00004d50
        /*07ac*/ 	.word	0x000000ff
        /*07b0*/ 	.word	0x00000000
        /*07b4*/ 	.short	0x0101
        /*07b6*/ 	.byte	0x0d
	.zero		1


	//   ....[107]....
        /*07b8*/ 	.word	0x00004d80
        /*07bc*/ 	.word	0x000000ff
        /*07c0*/ 	.word	0x000000e0
        /*07c4*/ 	.short	0x010a
        /*07c6*/ 	.byte	0x07
	.zero		1


	//   ....[108]....
        /*07c8*/ 	.word	0x00004da0
        /*07cc*/ 	.word	0x000000ff
        /*07d0*/ 	.word	0x000000e8
        /*07d4*/ 	.short	0x010a
        /*07d6*/ 	.byte	0x07
	.zero		1


	//   ....[109]....
        /*07d8*/ 	.word	0x00004dc0
        /*07dc*/ 	.word	0x000000ff
        /*07e0*/ 	.word	0x000000f0
        /*07e4*/ 	.short	0x010a
        /*07e6*/ 	.byte	0x07
	.zero		1


	//   ....[110]....
        /*07e8*/ 	.word	0x00004e00
        /*07ec*/ 	.word	0x00000000
        /*07f0*/ 	.word	0x000000f8
        /*07f4*/ 	.short	0x010a
        /*07f6*/ 	.byte	0xff
	.zero		1


	//   ....[111]....
        /*07f8*/ 	.word	0x00005130
        /*07fc*/ 	.word	0x00000000
        /*0800*/ 	.word	0x00000110
        /*0804*/ 	.short	0x010a
        /*0806*/ 	.byte	0xff
	.zero		1


	//   ....[112]....
        /*0808*/ 	.word	0x00005240
        /*080c*/ 	.word	0x00000000
        /*0810*/ 	.word	0x00000000
        /*0814*/ 	.short	0x0101
        /*0816*/ 	.byte	0xff
	.zero		1


	//   ....[113]....
        /*0818*/ 	.word	0x00005c90
        /*081c*/ 	.word	0x000000ff
        /*0820*/ 	.word	0x000000c0
        /*0824*/ 	.short	0x010a
        /*0826*/ 	.byte	0x30
	.zero		1


	//   ....[114]....
        /*0828*/ 	.word	0x00005cd0
        /*082c*/ 	.word	0x00000040
        /*0830*/ 	.word	0x00000130
        /*0834*/ 	.short	0x010a
        /*0836*/ 	.byte	0xff
	.zero		1


	//   ....[115]....
        /*0838*/ 	.word	0x00005dc0
        /*083c*/ 	.word	0x000000ff
        /*0840*/ 	.word	0x000000c0
        /*0844*/ 	.short	0x010a
        /*0846*/ 	.byte	0x30
	.zero		1


	//   ....[116]....
        /*0848*/ 	.word	0x00005eb0
        /*084c*/ 	.word	0x00000040
        /*0850*/ 	.word	0x00000130
        /*0854*/ 	.short	0x010a
        /*0856*/ 	.byte	0xff
	.zero		1


	//   ....[117]....
        /*0858*/ 	.word	0x00006980
        /*085c*/ 	.word	0x00000000
        /*0860*/ 	.word	0x00000000
        /*0864*/ 	.short	0x0101
        /*0866*/ 	.byte	0xff
	.zero		1


	//   ....[118]....
        /*0868*/ 	.word	0x00006990
        /*086c*/ 	.word	0x00000002
        /*0870*/ 	.word	0x000000c0
        /*0874*/ 	.short	0x010a
        /*0876*/ 	.byte	0xff
	.zero		1


	//   ....[119]....
        /*0878*/ 	.word	0x00006a70
        /*087c*/ 	.word	0x00000002
        /*0880*/ 	.word	0x000000c0
        /*0884*/ 	.short	0x010a
        /*0886*/ 	.byte	0xff
	.zero		1


	//   ....[120]....
        /*0888*/ 	.word	0x000075d0
        /*088c*/ 	.word	0x00000048
        /*0890*/ 	.word	0x00000000
        /*0894*/ 	.short	0x0101
        /*0896*/ 	.byte	0xff
	.zero		1


	//   ....[121]....
        /*0898*/ 	.word	0x000075f0
        /*089c*/ 	.word	0x00000000
        /*08a0*/ 	.word	0x000000c0
        /*08a4*/ 	.short	0x010a
        /*08a6*/ 	.byte	0xff
	.zero		1


	//   ....[122]....
        /*08a8*/ 	.word	0x000076c0
        /*08ac*/ 	.word	0x00000000
        /*08b0*/ 	.word	0x000000c0
        /*08b4*/ 	.short	0x010a
        /*08b6*/ 	.byte	0xff
	.zero		1


	//   ....[123]....
        /*08b8*/ 	.word	0x00008220
        /*08bc*/ 	.word	0x00000048
        /*08c0*/ 	.word	0x00000000
        /*08c4*/ 	.short	0x0101
        /*08c6*/ 	.byte	0xff
	.zero		1


	//   ....[124]....
        /*08c8*/ 	.word	0x00008240
        /*08cc*/ 	.word	0x00000000
        /*08d0*/ 	.word	0x000000c0
        /*08d4*/ 	.short	0x010a
        /*08d6*/ 	.byte	0xff
	.zero		1


	//   ....[125]....
        /*08d8*/ 	.word	0x00008310
        /*08dc*/ 	.word	0x00000000
        /*08e0*/ 	.word	0x000000c0
        /*08e4*/ 	.short	0x010a
        /*08e6*/ 	.byte	0xff
	.zero		1


	//   ....[126]....
        /*08e8*/ 	.word	0x00008670
        /*08ec*/ 	.word	0x000000ff
        /*08f0*/ 	.word	0x00000000
        /*08f4*/ 	.short	0x0101
        /*08f6*/ 	.byte	0x05
	.zero		1


	//   ....[127]....
        /*08f8*/ 	.word	0x00008ed0
        /*08fc*/ 	.word	0x00000000
        /*0900*/ 	.word	0x00000000
        /*0904*/ 	.short	0x0101
        /*0906*/ 	.byte	0xff
	.zero		1


	//   ....[128]....
        /*0908*/ 	.word	0x00009140
        /*090c*/ 	.word	0x000000ff
        /*0910*/ 	.word	0x00000000
        /*0914*/ 	.short	0x0101
        /*0916*/ 	.byte	0x04
	.zero		1


	//   ....[129]....
        /*0918*/ 	.word	0x00009160
        /*091c*/ 	.word	0x00000002
        /*0920*/ 	.word	0x00000180
        /*0924*/ 	.short	0x010a
        /*0926*/ 	.byte	0xff
	.zero		1


	//   ....[130]....
        /*0928*/ 	.word	0x000091c0
        /*092c*/ 	.word	0x00000002
        /*0930*/ 	.word	0x00000060
        /*0934*/ 	.short	0x010a
        /*0936*/ 	.byte	0xff
	.zero		1


	//   ....[131]....
        /*0938*/ 	.word	0x00009220
        /*093c*/ 	.word	0x00000002
        /*0940*/ 	.word	0x00000060
        /*0944*/ 	.short	0x010a
        /*0946*/ 	.byte	0xff
	.zero		1


	//   ....[132]....
        /*0948*/ 	.word	0x00009270
        /*094c*/ 	.word	0x00000002
        /*0950*/ 	.word	0x00000110
        /*0954*/ 	.short	0x010a
        /*0956*/ 	.byte	0xff
	.zero		1


	//   ....[133]....
        /*0958*/ 	.word	0x000092d0
        /*095c*/ 	.word	0x00000000
        /*0960*/ 	.word	0x00000000
        /*0964*/ 	.short	0x010a
        /*0966*/ 	.byte	0xff
	.zero		1


	//   ....[134]....
        /*0968*/ 	.word	0x00009330
        /*096c*/ 	.word	0x00000000
        /*0970*/ 	.word	0x00000000
        /*0974*/ 	.short	0x010a
        /*0976*/ 	.byte	0xff
	.zero		1


	//   ....[135]....
        /*0978*/ 	.word	0x00009390
        /*097c*/ 	.word	0x00000000
        /*0980*/ 	.word	0x00000000
        /*0984*/ 	.short	0x010a
        /*0986*/ 	.byte	0xff
	.zero		1


	//   ....[136]....
        /*0988*/ 	.word	0x000093f0
        /*098c*/ 	.word	0x00000000
        /*0990*/ 	.word	0x00000000
        /*0994*/ 	.short	0x010a
        /*0996*/ 	.byte	0xff
	.zero		1


	//   ....[137]....
        /*0998*/ 	.word	0x00009450
        /*099c*/ 	.word	0x00000000
        /*09a0*/ 	.word	0x00000000
        /*09a4*/ 	.short	0x010a
        /*09a6*/ 	.byte	0xff
	.zero		1


	//   ....[138]....
        /*09a8*/ 	.word	0x000094b0
        /*09ac*/ 	.word	0x00000000
        /*09b0*/ 	.word	0x00000000
        /*09b4*/ 	.short	0x010a
        /*09b6*/ 	.byte	0xff
	.zero		1


	//   ....[139]....
        /*09b8*/ 	.word	0x00009510
        /*09bc*/ 	.word	0x00000000
        /*09c0*/ 	.word	0x00000000
        /*09c4*/ 	.short	0x010a
        /*09c6*/ 	.byte	0xff
	.zero		1


	//   ....[140]....
        /*09c8*/ 	.word	0x00009570
        /*09cc*/ 	.word	0x00000000
        /*09d0*/ 	.word	0x00000000
        /*09d4*/ 	.short	0x010a
        /*09d6*/ 	.byte	0xff
	.zero		1


	//   ....[141]....
        /*09d8*/ 	.word	0x000095d0
        /*09dc*/ 	.word	0x00000000
        /*09e0*/ 	.word	0x00000000
        /*09e4*/ 	.short	0x010a
        /*09e6*/ 	.byte	0xff
	.zero		1


	//   ....[142]....
        /*09e8*/ 	.word	0x00009630
        /*09ec*/ 	.word	0x00000000
        /*09f0*/ 	.word	0x00000000
        /*09f4*/ 	.short	0x010a
        /*09f6*/ 	.byte	0xff
	.zero		1


	//   ....[143]....
        /*09f8*/ 	.word	0x00009690
        /*09fc*/ 	.word	0x00000000
        /*0a00*/ 	.word	0x00000000
        /*0a04*/ 	.short	0x010a
        /*0a06*/ 	.byte	0xff
	.zero		1


	//   ....[144]....
        /*0a08*/ 	.word	0x000096e0
        /*0a0c*/ 	.word	0x00000000
        /*0a10*/ 	.word	0x00000170
        /*0a14*/ 	.short	0x010a
        /*0a16*/ 	.byte	0xff
	.zero		1


	//   ....[145]....
        /*0a18*/ 	.word	0x00009740
        /*0a1c*/ 	.word	0x00000000
        /*0a20*/ 	.word	0x00000120
        /*0a24*/ 	.short	0x010a
        /*0a26*/ 	.byte	0xff
	.zero		1


	//   ....[146]....
        /*0a28*/ 	.word	0x00009790
        /*0a2c*/ 	.word	0x00000000
        /*0a30*/ 	.word	0x00000110
        /*0a34*/ 	.short	0x010a
        /*0a36*/ 	.byte	0xff
	.zero		1


	//   ....[147]....
        /*0a38*/ 	.word	0x000097f0
        /*0a3c*/ 	.word	0x00000000
        /*0a40*/ 	.word	0x00000120
        /*0a44*/ 	.short	0x010a
        /*0a46*/ 	.byte	0xff
	.zero		1


	//   ....[148]....
        /*0a48*/ 	.word	0x00009840
        /*0a4c*/ 	.word	0x00000000
        /*0a50*/ 	.word	0x00000110
        /*0a54*/ 	.short	0x010a
        /*0a56*/ 	.byte	0xff
	.zero		1


	//   ....[149]....
        /*0a58*/ 	.word	0x000098a0
        /*0a5c*/ 	.word	0x00000002
        /*0a60*/ 	.word	0x00000150
        /*0a64*/ 	.short	0x010a
        /*0a66*/ 	.byte	0xff
	.zero		1


	//   ....[150]....
        /*0a68*/ 	.word	0x00009900
        /*0a6c*/ 	.word	0x00000000
        /*0a70*/ 	.word	0x00000000
        /*0a74*/ 	.short	0x010a
        /*0a76*/ 	.byte	0xff
	.zero		1


	//   ....[151]....
        /*0a78*/ 	.word	0x00009960
        /*0a7c*/ 	.word	0x00000000
        /*0a80*/ 	.word	0x00000000
        /*0a84*/ 	.short	0x010a
        /*0a86*/ 	.byte	0xff
	.zero		1


	//   ....[152]....
        /*0a88*/ 	.word	0x000099c0
        /*0a8c*/ 	.word	0x00000000
        /*0a90*/ 	.word	0x00000000
        /*0a94*/ 	.short	0x010a
        /*0a96*/ 	.byte	0xff
	.zero		1


	//   ....[153]....
        /*0a98*/ 	.word	0x00009a20
        /*0a9c*/ 	.word	0x00000000
        /*0aa0*/ 	.word	0x00000000
        /*0aa4*/ 	.short	0x010a
        /*0aa6*/ 	.byte	0xff
	.zero		1


	//   ....[154]....
        /*0aa8*/ 	.word	0x00009a80
        /*0aac*/ 	.word	0x00000000
        /*0ab0*/ 	.word	0x00000000
        /*0ab4*/ 	.short	0x010a
        /*0ab6*/ 	.byte	0xff
	.zero		1


	//   ....[155]....
        /*0ab8*/ 	.word	0x00009ad0
        /*0abc*/ 	.word	0x00000000
        /*0ac0*/ 	.word	0x00000110
        /*0ac4*/ 	.short	0x010a
        /*0ac6*/ 	.byte	0xff
	.zero		1


	//   ....[156]....
        /*0ac8*/ 	.word	0x00009b30
        /*0acc*/ 	.word	0x00000000
        /*0ad0*/ 	.word	0x00000108
        /*0ad4*/ 	.short	0x010a
        /*0ad6*/ 	.byte	0xff
	.zero		1


	//   ....[157]....
        /*0ad8*/ 	.word	0x00009b90
        /*0adc*/ 	.word	0x00000000
        /*0ae0*/ 	.word	0x000000e0
        /*0ae4*/ 	.short	0x010a
        /*0ae6*/ 	.byte	0xff
	.zero		1


	//   ....[158]....
        /*0ae8*/ 	.word	0x00009bf0
        /*0aec*/ 	.word	0x00000000
        /*0af0*/ 	.word	0x000000e8
        /*0af4*/ 	.short	0x010a
        /*0af6*/ 	.byte	0xff
	.zero		1


	//   ....[159]....
        /*0af8*/ 	.word	0x00009c50
        /*0afc*/ 	.word	0x00000000
        /*0b00*/ 	.word	0x000000f0
        /*0b04*/ 	.short	0x010a
        /*0b06*/ 	.byte	0xff
	.zero		1


	//   ....[160]....
        /*0b08*/ 	.word	0x00009cb0
        /*0b0c*/ 	.word	0x00000000
        /*0b10*/ 	.word	0x000000f8
        /*0b14*/ 	.short	0x010a
        /*0b16*/ 	.byte	0xff
	.zero		1


	//   ....[161]....
        /*0b18*/ 	.word	0x00009d10
        /*0b1c*/ 	.word	0x00000000
        /*0b20*/ 	.word	0x000000e0
        /*0b24*/ 	.short	0x010a
        /*0b26*/ 	.byte	0xff
	.zero		1


	//   ....[162]....
        /*0b28*/ 	.word	0x00009d70
        /*0b2c*/ 	.word	0x00000000
        /*0b30*/ 	.word	0x000000e8
        /*0b34*/ 	.short	0x010a
        /*0b36*/ 	.byte	0xff
	.zero		1


	//   ....[163]....
        /*0b38*/ 	.word	0x00009dd0
        /*0b3c*/ 	.word	0x00000000
        /*0b40*/ 	.word	0x000000f0
        /*0b44*/ 	.short	0x010a
        /*0b46*/ 	.byte	0xff
	.zero		1


	//   ....[164]....
        /*0b48*/ 	.word	0x00009e20
        /*0b4c*/ 	.word	0x00000000
        /*0b50*/ 	.word	0x00000110
        /*0b54*/ 	.short	0x010a
        /*0b56*/ 	.byte	0xff
	.zero		1


	//   ....[165]....
        /*0b58*/ 	.word	0x00009e80
        /*0b5c*/ 	.word	0x00000002
        /*0b60*/ 	.word	0x000000c0
        /*0b64*/ 	.short	0x010a
        /*0b66*/ 	.byte	0xff
	.zero		1


	//   ....[166]....
        /*0b68*/ 	.word	0x00009ed0
        /*0b6c*/ 	.word	0x00000040
        /*0b70*/ 	.word	0x00000130
        /*0b74*/ 	.short	0x010a
        /*0b76*/ 	.byte	0xff
	.zero		1


	//   ....[167]....
        /*0b78*/ 	.word	0x00009f20
        /*0b7c*/ 	.word	0x00000002
        /*0b80*/ 	.word	0x000000c0
        /*0b84*/ 	.short	0x010a
        /*0b86*/ 	.byte	0xff
	.zero		1


	//   ....[168]....
        /*0b88*/ 	.word	0x00009f70
        /*0b8c*/ 	.word	0x00000000
        /*0b90*/ 	.word	0x000000c0
        /*0b94*/ 	.short	0x010a
        /*0b96*/ 	.byte	0xff
	.zero		1


	//   ....[169]....
        /*0b98*/ 	.word	0x00009fc0
        /*0b9c*/ 	.word	0x00000000
        /*0ba0*/ 	.word	0x000000c0
        /*0ba4*/ 	.short	0x010a
        /*0ba6*/ 	.byte	0xff
	.zero		1


	//----- nvinfo : EIATTR_NUM_MBARRIERS
	.align		4
.L_47:
        /*0ba8*/ 	.byte	0x03, 0x38
        /*0baa*/ 	.short	0x0032


	//----- nvinfo : EIATTR_EXIT_INSTR_OFFSETS
	.align		4
        /*0bac*/ 	.byte	0x04, 0x1c
        /*0bae*/ 	.short	(.L_49 - .L_48)


	//   ....[0]....
.L_48:
        /*0bb0*/ 	.word	0x00002a90


	//   ....[1]....
        /*0bb4*/ 	.word	0x00002f80


	//   ....[2]....
        /*0bb8*/ 	.word	0x00002fe0


	//   ....[3]....
        /*0bbc*/ 	.word	0x00003e00


	//   ....[4]....
        /*0bc0*/ 	.word	0x00004e30


	//   ....[5]....
        /*0bc4*/ 	.word	0x00004e70


	//   ....[6]....
        /*0bc8*/ 	.word	0x00009030


	//   ....[7]....
        /*0bcc*/ 	.word	0x000090b0


	//   ....[8]....
        /*0bd0*/ 	.word	0x000090e0


	//   ....[9]....
        /*0bd4*/ 	.word	0x00009150


	//----- nvinfo : EIATTR_MAX_THREADS
	.align		4
.L_49:
        /*0bd8*/ 	.byte	0x04, 0x05
        /*0bda*/ 	.short	(.L_51 - .L_50)
.L_50:
        /*0bdc*/ 	.word	0x00000100
        /*0be0*/ 	.word	0x00000001
        /*0be4*/ 	.word	0x00000001


	//----- nvinfo : EIATTR_CRS_STACK_SIZE
	.align		4
.L_51:
        /*0be8*/ 	.byte	0x04, 0x1e
        /*0bea*/ 	.short	(.L_53 - .L_52)
.L_52:
        /*0bec*/ 	.word	0x00000000


	//----- nvinfo : EIATTR_CBANK_PARAM_SIZE
	.align		4
.L_53:
        /*0bf0*/ 	.byte	0x03, 0x19
        /*0bf2*/ 	.short	0x0800


	//----- nvinfo : EIATTR_PARAM_CBANK
	.align		4
        /*0bf4*/ 	.byte	0x04, 0x0a
        /*0bf6*/ 	.short	(.L_55 - .L_54)
	.align		4
.L_54:
        /*0bf8*/ 	.word	index@(.nv.constant0._ZN7cutlass13device_kernelINS_4gemm6kernel13GemmUniversalIN4cute5tupleIJiiiiEEENS1_10collective13CollectiveMmaINS1_35MainloopSm100TmaUmmaWarpSpecializedILi12ELi2ELi4ENS5_IJNS4_1CILi1EEESB_SB_EEEEENS5_IJNSA_ILi128EEESE_NSA_ILi32EEEEEENS_10bfloat16_tENS5_IJlSB_lEEESH_SI_NS4_8TiledMMAINS4_8MMA_AtomIJNS4_20SM100_MMA_F16BF16_SSISH_SH_fLi128ELi128ELNS4_4UMMA5MajorE0ELSN_0ELNSM_7ScaleInE0ELSO_0EEEEEENS4_6LayoutISC_NS5_IJNSA_ILi0EEESS_SS_EEEEENS5_IJNS4_10UnderscoreESV_SV_EEEEENS4_13SM90_TMA_LOADENS4_14ComposedLayoutINS4_7SwizzleILi2ELi4ELi3EEENS4_18smem_ptr_flag_bitsILi16EEENSR_INS5_IJNSA_ILi8EEESF_EEENS5_IJSF_SB_EEEEEEEvNS4_8identityESY_S18_vS19_EENS_8epilogue10collective18CollectiveEpilogueINS1B_23Sm100TmaWarpSpecializedILi4ELi2ELi32ELb1ELb0EEEJSG_NS5_IJNSR_ISE_SB_EENSR_ISF_SB_EEEEESH_SI_SH_SI_NS1B_6fusion15FusionCallbacksIS1F_NS1J_17LinearCombinationISH_fSH_fLNS_15FloatRoundStyleE2EEESG_S1I_JEEENS4_5SM1004TMEM4LOAD26SM100_TMEM_LOAD_32dp32b32xESY_S18_NS4_39AutoVectorizingCopyWithAssumedAlignmentILi128EEENS4_14SM90_TMA_STOREES18_S1U_S1U_EEEvvEEEEvNT_6ParamsE)
        /*0bfc*/ 	.short	0x0380
        /*0bfe*/ 	.short	0x0800


	//----- nvinfo : EIATTR_SW_WAR
	.align		4
.L_55:
        /*0c00*/ 	.byte	0x04, 0x36
        /*0c02*/ 	.short	(.L_57 - .L_56)
.L_56:
        /*0c04*/ 	.word	0x00000008
.L_57:


//--------------------- .nv.callgraph             --------------------------
	.section	.nv.callgraph,"",@"SHT_CUDA_CALLGRAPH"
	.align	4
	.sectionentsize	8
	.align		4
        /*0000*/ 	.word	0x00000000
	.align		4
        /*0004*/ 	.word	0xffffffff
	.align		4
        /*0008*/ 	.word	index@(_ZN7cutlass13device_kernelINS_4gemm6kernel13GemmUniversalIN4cute5tupleIJiiiiEEENS1_10collective13CollectiveMmaINS1_35MainloopSm100TmaUmmaWarpSpecializedILi12ELi2ELi4ENS5_IJNS4_1CILi1EEESB_SB_EEEEENS5_IJNSA_ILi128EEESE_NSA_ILi32EEEEEENS_10bfloat16_tENS5_IJlSB_lEEESH_SI_NS4_8TiledMMAINS4_8MMA_AtomIJNS4_20SM100_MMA_F16BF16_SSISH_SH_fLi128ELi128ELNS4_4UMMA5MajorE0ELSN_0ELNSM_7ScaleInE0ELSO_0EEEEEENS4_6LayoutISC_NS5_IJNSA_ILi0EEESS_SS_EEEEENS5_IJNS4_10UnderscoreESV_SV_EEEEENS4_13SM90_TMA_LOADENS4_14ComposedLayoutINS4_7SwizzleILi2ELi4ELi3EEENS4_18smem_ptr_flag_bitsILi16EEENSR_INS5_IJNSA_ILi8EEESF_EEENS5_IJSF_SB_EEEEEEEvNS4_8identityESY_S18_vS19_EENS_8epilogue10collective18CollectiveEpilogueINS1B_23Sm100TmaWarpSpecializedILi4ELi2ELi32ELb1ELb0EEEJSG_NS5_IJNSR_ISE_SB_EENSR_ISF_SB_EEEEESH_SI_SH_SI_NS1B_6fusion15FusionCallbacksIS1F_NS1J_17LinearCombinationISH_fSH_fLNS_15FloatRoundStyleE2EEESG_S1I_JEEENS4_5SM1004TMEM4LOAD26SM100_TMEM_LOAD_32dp32b32xESY_S18_NS4_39AutoVectorizingCopyWithAssumedAlignmentILi128EEENS4_14SM90_TMA_STOREES18_S1U_S1U_EEEvvEEEEvNT_6ParamsE)
	.align		4
        /*000c*/ 	.word	index@(__assertfail)
	.align		4
        /*0010*/ 	.word	0x00000000
	.align		4
        /*0014*/ 	.word	0xfffffffe
	.align		4
        /*0018*/ 	.word	0x00000000
	.align		4
        /*001c*/ 	.word	0xfffffffd
	.align		4
        /*0020*/ 	.word	0x00000000
	.align		4
        /*0024*/ 	.word	0xfffffffc


//--------------------- .nv.constant4             --------------------------
	.section	.nv.constant4,"a",@progbits
	.align	8
	.align		8
.nv.constant4:
        /*0000*/ 	.dword	__assertfail
	.align		8
        /*0008*/ 	.dword	__unnamed_1
	.align		8
        /*0010*/ 	.dword	__unnamed_2
	.align		8
        /*0018*/ 	.dword	_ZN40_INTERNAL_80f10a12_4_k_cu_0d78be6b_158104cuda3std3__45__cpo5beginE
	.align		8
        /*0020*/ 	.dword	_ZN40_INTERNAL_80f10a12_4_k_cu_0d78be6b_158104cuda3std3__45__cpo3endE
	.align		8
        /*0028*/ 	.dword	_ZN40_INTERNAL_80f10a12_4_k_cu_0d78be6b_158104cuda3std3__45__cpo6cbeginE
	.align		8
        /*0030*/ 	.dword	_ZN40_INTERNAL_80f10a12_4_k_cu_0d78be6b_158104cuda3std3__45__cpo4cendE
	.align		8
        /*0038*/ 	.dword	_ZN40_INTERNAL_80f10a12_4_k_cu_0d78be6b_158104cuda3std3__442_GLOBAL__N__80f10a12_4_k_cu_0d78be6b_158106ignoreE
	.align		8
        /*0040*/ 	.dword	_ZN40_INTERNAL_80f10a12_4_k_cu_0d78be6b_158104cuda3std3__419piecewise_constructE
	.align		8
        /*0048*/ 	.dword	_ZN40_INTERNAL_80f10a12_4_k_cu_0d78be6b_158104cuda3std3__48in_placeE
	.align		8
        /*0050*/ 	.dword	_ZN40_INTERNAL_80f10a12_4_k_cu_0d78be6b_158104cuda3std6ranges3__45__cpo4swapE
	.align		8
        /*0058*/ 	.dword	_ZN40_INTERNAL_80f10a12_4_k_cu_0d78be6b_158104cuda3std6ranges3__45__cpo9iter_moveE
	.align		8
        /*0060*/ 	.dword	_ZN40_INTERNAL_80f10a12_4_k_cu_0d78be6b_158104cute7productE
	.align		8
        /*0068*/ 	.dword	_ZN40_INTERNAL_80f10a12_4_k_cu_0d78be6b_158104cute1_E
	.align		8
        /*0070*/ 	.dword	$str$25
	.align		8
        /*0078*/ 	.dword	$str$26
	.align		8
        /*0080*/ 	.dword	$str$27
	.align		8
        /*0088*/ 	.dword	$str$28


//--------------------- .text._ZN7cutlass13device_kernelINS_4gemm6kernel13GemmUniversalIN4cute5tupleIJiiiiEEENS1_10collective13CollectiveMmaINS1_35MainloopSm100TmaUmmaWarpSpecializedILi12ELi2ELi4ENS5_IJNS4_1CILi1EEESB_SB_EEEEENS5_IJNSA_ILi128EEESE_NSA_ILi32EEEEEENS_10bfloat16_tENS5_IJlSB_lEEESH_SI_NS4_8TiledMMAINS4_8MMA_AtomIJNS4_20SM100_MMA_F16BF16_SSISH_SH_fLi128ELi128ELNS4_4UMMA5MajorE0ELSN_0ELNSM_7ScaleInE0ELSO_0EEEEEENS4_6LayoutISC_NS5_IJNSA_ILi0EEESS_SS_EEEEENS5_IJNS4_10UnderscoreESV_SV_EEEEENS4_13SM90_TMA_LOADENS4_14ComposedLayoutINS4_7SwizzleILi2ELi4ELi3EEENS4_18smem_ptr_flag_bitsILi16EEENSR_INS5_IJNSA_ILi8EEESF_EEENS5_IJSF_SB_EEEEEEEvNS4_8identityESY_S18_vS19_EENS_8epilogue10collective18CollectiveEpilogueINS1B_23Sm100TmaWarpSpecializedILi4ELi2ELi32ELb1ELb0EEEJSG_NS5_IJNSR_ISE_SB_EENSR_ISF_SB_EEEEESH_SI_SH_SI_NS1B_6fusion15FusionCallbacksIS1F_NS1J_17LinearCombinationISH_fSH_fLNS_15FloatRoundStyleE2EEESG_S1I_JEEENS4_5SM1004TMEM4LOAD26SM100_TMEM_LOAD_32dp32b32xESY_S18_NS4_39AutoVectorizingCopyWithAssumedAlignmentILi128EEENS4_14SM90_TMA_STOREES18_S1U_S1U_EEEvvEEEEvNT_6ParamsE --------------------------
	.section	.text._ZN7cutlass13device_kernelINS_4gemm6kernel13GemmUniversalIN4cute5tupleIJiiiiEEENS1_10collective13CollectiveMmaINS1_35MainloopSm100TmaUmmaWarpSpecializedILi12ELi2ELi4ENS5_IJNS4_1CILi1EEESB_SB_EEEEENS5_IJNSA_ILi128EEESE_NSA_ILi32EEEEEENS_10bfloat16_tENS5_IJlSB_lEEESH_SI_NS4_8TiledMMAINS4_8MMA_AtomIJNS4_20SM100_MMA_F16BF16_SSISH_SH_fLi128ELi128ELNS4_4UMMA5MajorE0ELSN_0ELNSM_7ScaleInE0ELSO_0EEEEEENS4_6LayoutISC_NS5_IJNSA_ILi0EEESS_SS_EEEEENS5_IJNS4_10UnderscoreESV_SV_EEEEENS4_13SM90_TMA_LOADENS4_14ComposedLayoutINS4_7SwizzleILi2ELi4ELi3EEENS4_18smem_ptr_flag_bitsILi16EEENSR_INS5_IJNSA_ILi8EEESF_EEENS5_IJSF_SB_EEEEEEEvNS4_8identityESY_S18_vS19_EENS_8epilogue10collective18CollectiveEpilogueINS1B_23Sm100TmaWarpSpecializedILi4ELi2ELi32ELb1ELb0EEEJSG_NS5_IJNSR_ISE_SB_EENSR_ISF_SB_EEEEESH_SI_SH_SI_NS1B_6fusion15FusionCallbacksIS1F_NS1J_17LinearCombinationISH_fSH_fLNS_15FloatRoundStyleE2EEESG_S1I_JEEENS4_5SM1004TMEM4LOAD26SM100_TMEM_LOAD_32dp32b32xESY_S18_NS4_39AutoVectorizingCopyWithAssumedAlignmentILi128EEENS4_14SM90_TMA_STOREES18_S1U_S1U_EEEvvEEEEvNT_6ParamsE,"ax",@progbits
	.align	128
.text._ZN7cutlass13device_kernelINS_4gemm6kernel13GemmUniversalIN4cute5tupleIJiiiiEEENS1_10collective13CollectiveMmaINS1_35MainloopSm100TmaUmmaWarpSpecializedILi12ELi2ELi4ENS5_IJNS4_1CILi1EEESB_SB_EEEEENS5_IJNSA_ILi128EEESE_NSA_ILi32EEEEEENS_10bfloat16_tENS5_IJlSB_lEEESH_SI_NS4_8TiledMMAINS4_8MMA_AtomIJNS4_20SM100_MMA_F16BF16_SSISH_SH_fLi128ELi128ELNS4_4UMMA5MajorE0ELSN_0ELNSM_7ScaleInE0ELSO_0EEEEEENS4_6LayoutISC_NS5_IJNSA_ILi0EEESS_SS_EEEEENS5_IJNS4_10UnderscoreESV_SV_EEEEENS4_13SM90_TMA_LOADENS4_14ComposedLayoutINS4_7SwizzleILi2ELi4ELi3EEENS4_18smem_ptr_flag_bitsILi16EEENSR_INS5_IJNSA_ILi8EEESF_EEENS5_IJSF_SB_EEEEEEEvNS4_8identityESY_S18_vS19_EENS_8epilogue10collective18CollectiveEpilogueINS1B_23Sm100TmaWarpSpecializedILi4ELi2ELi32ELb1ELb0EEEJSG_NS5_IJNSR_ISE_SB_EENSR_ISF_SB_EEEEESH_SI_SH_SI_NS1B_6fusion15FusionCallbacksIS1F_NS1J_17LinearCombinationISH_fSH_fLNS_15FloatRoundStyleE2EEESG_S1I_JEEENS4_5SM1004TMEM4LOAD26SM100_TMEM_LOAD_32dp32b32xESY_S18_NS4_39AutoVectorizingCopyWithAssumedAlignmentILi128EEENS4_14SM90_TMA_STOREES18_S1U_S1U_EEEvvEEEEvNT_6ParamsE:
        .type           _ZN7cutlass13device_kernelINS_4gemm6kernel13GemmUniversalIN4cute5tupleIJiiiiEEENS1_10collective13CollectiveMmaINS1_35MainloopSm100TmaUmmaWarpSpecializedILi12ELi2ELi4ENS5_IJNS4_1CILi1EEESB_SB_EEEEENS5_IJNSA_ILi128EEESE_NSA_ILi32EEEEEENS_10bfloat16_tENS5_IJlSB_lEEESH_SI_NS4_8TiledMMAINS4_8MMA_AtomIJNS4_20SM100_MMA_F16BF16_SSISH_SH_fLi128ELi128ELNS4_4UMMA5MajorE0ELSN_0ELNSM_7ScaleInE0ELSO_0EEEEEENS4_6LayoutISC_NS5_IJNSA_ILi0EEESS_SS_EEEEENS5_IJNS4_10UnderscoreESV_SV_EEEEENS4_13SM90_TMA_LOADENS4_14ComposedLayoutINS4_7SwizzleILi2ELi4ELi3EEENS4_18smem_ptr_flag_bitsILi16EEENSR_INS5_IJNSA_ILi8EEESF_EEENS5_IJSF_SB_EEEEEEEvNS4_8identityESY_S18_vS19_EENS_8epilogue10collective18CollectiveEpilogueINS1B_23Sm100TmaWarpSpecializedILi4ELi2ELi32ELb1ELb0EEEJSG_NS5_IJNSR_ISE_SB_EENSR_ISF_SB_EEEEESH_SI_SH_SI_NS1B_6fusion15FusionCallbacksIS1F_NS1J_17LinearCombinationISH_fSH_fLNS_15FloatRoundStyleE2EEESG_S1I_JEEENS4_5SM1004TMEM4LOAD26SM100_TMEM_LOAD_32dp32b32xESY_S18_NS4_39AutoVectorizingCopyWithAssumedAlignmentILi128EEENS4_14SM90_TMA_STOREES18_S1U_S1U_EEEvvEEEEvNT_6ParamsE,@function
        .size           _ZN7cutlass13device_kernelINS_4gemm6kernel13GemmUniversalIN4cute5tupleIJiiiiEEENS1_10collective13CollectiveMmaINS1_35MainloopSm100TmaUmmaWarpSpecializedILi12ELi2ELi4ENS5_IJNS4_1CILi1EEESB_SB_EEEEENS5_IJNSA_ILi128EEESE_NSA_ILi32EEEEEENS_10bfloat16_tENS5_IJlSB_lEEESH_SI_NS4_8TiledMMAINS4_8MMA_AtomIJNS4_20SM100_MMA_F16BF16_SSISH_SH_fLi128ELi128ELNS4_4UMMA5MajorE0ELSN_0ELNSM_7ScaleInE0ELSO_0EEEEEENS4_6LayoutISC_NS5_IJNSA_ILi0EEESS_SS_EEEEENS5_IJNS4_10UnderscoreESV_SV_EEEEENS4_13SM90_TMA_LOADENS4_14ComposedLayoutINS4_7SwizzleILi2ELi4ELi3EEENS4_18smem_ptr_flag_bitsILi16EEENSR_INS5_IJNSA_ILi8EEESF_EEENS5_IJSF_SB_EEEEEEEvNS4_8identityESY_S18_vS19_EENS_8epilogue10collective18CollectiveEpilogueINS1B_23Sm100TmaWarpSpecializedILi4ELi2ELi32ELb1ELb0EEEJSG_NS5_IJNSR_ISE_SB_EENSR_ISF_SB_EEEEESH_SI_SH_SI_NS1B_6fusion15FusionCallbacksIS1F_NS1J_17LinearCombinationISH_fSH_fLNS_15FloatRoundStyleE2EEESG_S1I_JEEENS4_5SM1004TMEM4LOAD26SM100_TMEM_LOAD_32dp32b32xESY_S18_NS4_39AutoVectorizingCopyWithAssumedAlignmentILi128EEENS4_14SM90_TMA_STOREES18_S1U_S1U_EEEvvEEEEvNT_6ParamsE,(.L_x_201 - _ZN7cutlass13device_kernelINS_4gemm6kernel13GemmUniversalIN4cute5tupleIJiiiiEEENS1_10collective13CollectiveMmaINS1_35MainloopSm100TmaUmmaWarpSpecializedILi12ELi2ELi4ENS5_IJNS4_1CILi1EEESB_SB_EEEEENS5_IJNSA_ILi128EEESE_NSA_ILi32EEEEEENS_10bfloat16_tENS5_IJlSB_lEEESH_SI_NS4_8TiledMMAINS4_8MMA_AtomIJNS4_20SM100_MMA_F16BF16_SSISH_SH_fLi128ELi128ELNS4_4UMMA5MajorE0ELSN_0ELNSM_7ScaleInE0ELSO_0EEEEEENS4_6LayoutISC_NS5_IJNSA_ILi0EEESS_SS_EEEEENS5_IJNS4_10UnderscoreESV_SV_EEEEENS4_13SM90_TMA_LOADENS4_14ComposedLayoutINS4_7SwizzleILi2ELi4ELi3EEENS4_18smem_ptr_flag_bitsILi16EEENSR_INS5_IJNSA_ILi8EEESF_EEENS5_IJSF_SB_EEEEEEEvNS4_8identityESY_S18_vS19_EENS_8epilogue10collective18CollectiveEpilogueINS1B_23Sm100TmaWarpSpecializedILi4ELi2ELi32ELb1ELb0EEEJSG_NS5_IJNSR_ISE_SB_EENSR_ISF_SB_EEEEESH_SI_SH_SI_NS1B_6fusion15FusionCallbacksIS1F_NS1J_17LinearCombinationISH_fSH_fLNS_15FloatRoundStyleE2EEESG_S1I_JEEENS4_5SM1004TMEM4LOAD26SM100_TMEM_LOAD_32dp32b32xESY_S18_NS4_39AutoVectorizingCopyWithAssumedAlignmentILi128EEENS4_14SM90_TMA_STOREES18_S1U_S1U_EEEvvEEEEvNT_6ParamsE)
        .other          _ZN7cutlass13device_kernelINS_4gemm6kernel13GemmUniversalIN4cute5tupleIJiiiiEEENS1_10collective13CollectiveMmaINS1_35MainloopSm100TmaUmmaWarpSpecializedILi12ELi2ELi4ENS5_IJNS4_1CILi1EEESB_SB_EEEEENS5_IJNSA_ILi128EEESE_NSA_ILi32EEEEEENS_10bfloat16_tENS5_IJlSB_lEEESH_SI_NS4_8TiledMMAINS4_8MMA_AtomIJNS4_20SM100_MMA_F16BF16_SSISH_SH_fLi128ELi128ELNS4_4UMMA5MajorE0ELSN_0ELNSM_7ScaleInE0ELSO_0EEEEEENS4_6LayoutISC_NS5_IJNSA_ILi0EEESS_SS_EEEEENS5_IJNS4_10UnderscoreESV_SV_EEEEENS4_13SM90_TMA_LOADENS4_14ComposedLayoutINS4_7SwizzleILi2ELi4ELi3EEENS4_18smem_ptr_flag_bitsILi16EEENSR_INS5_IJNSA_ILi8EEESF_EEENS5_IJSF_SB_EEEEEEEvNS4_8identityESY_S18_vS19_EENS_8epilogue10collective18CollectiveEpilogueINS1B_23Sm100TmaWarpSpecializedILi4ELi2ELi32ELb1ELb0EEEJSG_NS5_IJNSR_ISE_SB_EENSR_ISF_SB_EEEEESH_SI_SH_SI_NS1B_6fusion15FusionCallbacksIS1F_NS1J_17LinearCombinationISH_fSH_fLNS_15FloatRoundStyleE2EEESG_S1I_JEEENS4_5SM1004TMEM4LOAD26SM100_TMEM_LOAD_32dp32b32xESY_S18_NS4_39AutoVectorizingCopyWithAssumedAlignmentILi128EEENS4_14SM90_TMA_STOREES18_S1U_S1U_EEEvvEEEEvNT_6ParamsE,@"STO_CUDA_ENTRY STV_DEFAULT"
_ZN7cutlass13device_kernelINS_4gemm6kernel13GemmUniversalIN4cute5tupleIJiiiiEEENS1_10collective13CollectiveMmaINS1_35MainloopSm100TmaUmmaWarpSpecializedILi12ELi2ELi4ENS5_IJNS4_1CILi1EEESB_SB_EEEEENS5_IJNSA_ILi128EEESE_NSA_ILi32EEEEEENS_10bfloat16_tENS5_IJlSB_lEEESH_SI_NS4_8TiledMMAINS4_8MMA_AtomIJNS4_20SM100_MMA_F16BF16_SSISH_SH_fLi128ELi128ELNS4_4UMMA5MajorE0ELSN_0ELNSM_7ScaleInE0ELSO_0EEEEEENS4_6LayoutISC_NS5_IJNSA_ILi0EEESS_SS_EEEEENS5_IJNS4_10UnderscoreESV_SV_EEEEENS4_13SM90_TMA_LOADENS4_14ComposedLayoutINS4_7SwizzleILi2ELi4ELi3EEENS4_18smem_ptr_flag_bitsILi16EEENSR_INS5_IJNSA_ILi8EEESF_EEENS5_IJSF_SB_EEEEEEEvNS4_8identityESY_S18_vS19_EENS_8epilogue10collective18CollectiveEpilogueINS1B_23Sm100TmaWarpSpecializedILi4ELi2ELi32ELb1ELb0EEEJSG_NS5_IJNSR_ISE_SB_EENSR_ISF_SB_EEEEESH_SI_SH_SI_NS1B_6fusion15FusionCallbacksIS1F_NS1J_17LinearCombinationISH_fSH_fLNS_15FloatRoundStyleE2EEESG_S1I_JEEENS4_5SM1004TMEM4LOAD26SM100_TMEM_LOAD_32dp32b32xESY_S18_NS4_39AutoVectorizingCopyWithAssumedAlignmentILi128EEENS4_14SM90_TMA_STOREES18_S1U_S1U_EEEvvEEEEvNT_6ParamsE:
[----:B------:R-:W1:Y:S01]  /*0000*/  LDC R1, c[0x0][0x37c] ;  /* 0x0000df00ff017b82 */ /* 0x000e620000000800 */
[----:B------:R-:W2:Y:S01]  /*0010*/  S2R R101, SR_TID.X ;  /* 0x0000000000657919 */ /* 0x000ea20000002100 */
[----:B------:R-:W3:Y:S01]  /*0020*/  LDCU.64 UR4, c[0x0][0x890] ;  /* 0x00011200ff0477ac */ /* 0x000ee20008000a00 */
[----:B------:R-:W-:Y:S02]  /*0030*/  PRMT R88, RZ, 0x7610, R88 ;  /* 0x00007610ff587816 */ /* 0x000fe40000000058 */
[----:B------:R-:W-:Y:S01]  /*0040*/  ELECT P5, URZ, PT ;  /* 0x0000000000ff782f */ /* 0x000fe200038a0000 */
[----:B------:R-:W4:Y:S01]  /*0050*/  LDCU.64 UR46, c[0x0][0x358] ;  /* 0x00006b00ff2e77ac */ /* 0x000f220008000a00 */
[----:B---3--:R-:W-:-:S04]  /*0060*/  UISETP.NE.U32.AND UP0, UPT, UR4, URZ, UPT ;  /* 0x000000ff0400728c */ /* 0x008fc8000bf05070 */
[----:B------:R-:W-:Y:S01]  /*0070*/  UISETP.NE.AND.EX UP0, UPT, UR5, URZ, UPT, UP0 ;  /* 0x000000ff0500728c */ /* 0x000fe2000bf05300 */
[----:B--2---:R-:W-:-:S05]  /*0080*/  SHF.R.U32.HI R92, RZ, 0x5, R101 ;  /* 0x00000005ff5c7819 */ /* 0x004fca0000011665 */
[----:B------:R-:W2:Y:S02]  /*0090*/  SHFL.IDX PT, R0, R92, RZ, 0x1f ;  /* 0x00001fff5c007589 */ /* 0x000ea400000e0000 */
[----:B--2---:R-:W-:Y:S01]  /*00a0*/  R2UR UR8, R0 ;  /* 0x00000000000872ca */ /* 0x004fe200000e0000 */
[----:B-1--4-:R-:W-:-:S14]  /*00b0*/  BRA.U UP0, `(.L_x_0) ;  /* 0x00000001002c7547 */ /* 0x012fdc000b800000 */
[----:B------:R-:W1:Y:S02]  /*00c0*/  LDCU.64 UR6, c[0x0][0x888] ;  /* 0x00011100ff0677ac */ /* 0x000e640008000a00 */
[----:B-1----:R-:W-:-:S04]  /*00d0*/  UISETP.NE.U32.AND UP0, UPT, UR6, URZ, UPT ;  /* 0x000000ff0600728c */ /* 0x002fc8000bf05070 */
[----:B------:R-:W-:-:S09]  /*00e0*/  UISETP.NE.AND.EX UP0, UPT, UR7, URZ, UPT, UP0 ;  /* 0x000000ff0700728c */ /* 0x000fd2000bf05300 */
[----:B------:R-:W-:Y:S05]  /*00f0*/  BRA.U !UP0, `(.L_x_1) ;  /* 0x0000000108107547 */ /* 0x000fea000b800000 */
[----:B------:R-:W1:Y:S02]  /*0100*/  LDC.64 R2, c[0x0][0x888] ;  /* 0x00022200ff027b82 */ /* 0x000e640000000a00 */
[----:B-1----:R1:W5:Y:S01]  /*0110*/  LDG.E R49, desc[UR46][R2.64] ;  /* 0x0000002e02317981 */ /* 0x002362000c1e1900 */
[----:B------:R-:W-:Y:S01]  /*0120*/  HFMA2 R88, -RZ, RZ, 0, 5.9604644775390625e-08 ;  /* 0x00000001ff587431 */ /* 0x000fe200000001ff */
[----:B------:R-:W-:Y:S05]  /*0130*/  BRA `(.L_x_0) ;  /* 0x00000000000c7947 */ /* 0x000fea0003800000 */
.L_x_1:
[----:B------:R-:W1:Y:S01]  /*0140*/  LDCU UR6, c[0x0][0x880] ;  /* 0x00011000ff0677ac */ /* 0x000e620008000800 */
[----:B------:R-:W-:Y:S01]  /*0150*/  HFMA2 R88, -RZ, RZ, 0, 5.9604644775390625e-08 ;  /* 0x00000001ff587431 */ /* 0x000fe200000001ff */
[----:B-1----:R-:W-:-:S07]  /*0160*/  MOV R49, UR6 ;  /* 0x0000000600317c02 */ /* 0x002fce0008000f00 */
.L_x_0:
[----:B------:R-:W2:Y:S02]  /*0170*/  LDCU.64 UR6, c[0x0][0x8b0] ;  /* 0x00011600ff0677ac */ /* 0x000ea40008000a00 */
[----:B--2---:R-:W-:-:S04]  /*0180*/  UISETP.NE.U32.AND UP0, UPT, UR6, URZ, UPT ;  /* 0x000000ff0600728c */ /* 0x004fc8000bf05070 */
[----:B------:R-:W-:-:S09]  /*0190*/  UISETP.NE.AND.EX UP0, UPT, UR7, URZ, UPT, UP0 ;  /* 0x000000ff0700728c */ /* 0x000fd2000bf05300 */
[----:B------:R-:W-:Y:S05]  /*01a0*/  BRA.U UP0, `(.L_x_2) ;  /* 0x0000000100247547 */ /* 0x000fea000b800000 */
[----:B------:R-:W2:Y:S02]  /*01b0*/  LDCU.64 UR6, c[0x0][0x8a8] ;  /* 0x00011500ff0677ac */ /* 0x000ea40008000a00 */
[----:B--2---:R-:W-:-:S04]  /*01c0*/  UISETP.NE.U32.AND UP0, UPT, UR6, URZ, UPT ;  /* 0x000000ff0600728c */ /* 0x004fc8000bf05070 */
[----:B------:R-:W-:-:S09]  /*01d0*/  UISETP.NE.AND.EX UP0, UPT, UR7, URZ, UPT, UP0 ;  /* 0x000000ff0700728c */ /* 0x000fd2000bf05300 */
[----:B------:R-:W-:Y:S05]  /*01e0*/  BRA.U !UP0, `(.L_x_3) ;  /* 0x00000001080c7547 */ /* 0x000fea000b800000 */
[----:B-1----:R-:W1:Y:S02]  /*01f0*/  LDC.64 R2, c[0x0][0x8a8] ;  /* 0x00022a00ff027b82 */ /* 0x002e640000000a00 */
[----:B-1----:R2:W5:Y:S01]  /*0200*/  LDG.E R47, desc[UR46][R2.64] ;  /* 0x0000002e022f7981 */ /* 0x002562000c1e1900 */
[----:B------:R-:W-:Y:S05]  /*0210*/  BRA `(.L_x_2) ;  /* 0x0000000000087947 */ /* 0x000fea0003800000 */
.L_x_3:
[----:B------:R-:W2:Y:S02]  /*0220*/  LDCU UR6, c[0x0][0x8a0] ;  /* 0x00011400ff0677ac */ /* 0x000ea40008000800 */
[----:B--2---:R-:W-:Y:S02]  /*0230*/  MOV R47, UR6 ;  /* 0x00000006002f7c02 */ /* 0x004fe40008000f00 */
.L_x_2:
[----:B------:R-:W-:Y:S01]  /*0240*/  IMAD.U32 R0, RZ, RZ, UR8 ;  /* 0x00000008ff007e24 */ /* 0x000fe2000f8e00ff */
[----:B------:R-:W-:Y:S04]  /*0250*/  BSSY.RECONVERGENT B0, `(.L_x_4) ;  /* 0x000000c000007945 */ /* 0x000fe80003800200 */
[C---:B------:R-:W-:Y:S02]  /*0260*/  ISETP.NE.OR P1, PT, R0.reuse, 0x1, !P5 ;  /* 0x000000010000780c */ /* 0x040fe40006f25670 */
[----:B------:R-:W-:-:S11]  /*0270*/  ISETP.NE.OR P0, PT, R0, 0x3, !P5 ;  /* 0x000000030000780c */ /* 0x000fd60006f05670 */
[----:B------:R-:W-:Y:S05]  /*0280*/  @P1 BRA `(.L_x_5) ;  /* 0x0000000000201947 */ /* 0x000fea0003800000 */
[----:B------:R-:W3:Y:S02]  /*0290*/  LDCU.64 UR6, c[0x0][0x348] ;  /* 0x00006900ff0677ac */ /* 0x000ee40008000a00 */
[----:B---3--:R-:W-:Y:S02]  /*02a0*/  UIADD3 UR10, UP1, UPT, UR6, 0x80, URZ ;  /* 0x00000080060a7890 */ /* 0x008fe4000ff3e0ff */
[----:B------:R-:W-:Y:S02]  /*02b0*/  UIADD3 UR6, UP0, UPT, UR6, 0x180, URZ ;  /* 0x0000018006067890 */ /* 0x000fe4000ff1e0ff */
[----:B------:R-:W-:Y:S02]  /*02c0*/  UIADD3.X UR11, UPT, UPT, URZ, UR7, URZ, UP1, !UPT ;  /* 0x00000007ff0b7290 */ /* 0x000fe40008ffe4ff */
[----:B------:R-:W-:-:S07]  /*02d0*/  UIADD3.X UR7, UPT, UPT, URZ, UR7, URZ, UP0, !UPT ;  /* 0x00000007ff077290 */ /* 0x000fce00087fe4ff */
[----:B------:R3:W-:Y:S02]  /*02e0*/  UTMACCTL.PF [UR10] ;  /* 0x000000000a0079b9 */ /* 0x0007e40008040000 */
[----:B------:R3:W-:Y:S02]  /*02f0*/  UTMACCTL.PF [UR6] ;  /* 0x00000000060079b9 */ /* 0x0007e40008040000 */
[----:B---3--:R-:W-:Y:S01]  /*0300*/  NOP ;  /* 0x0000000000007918 */ /* 0x008fe20000000000 */
.L_x_5:
[----:B------:R-:W-:Y:S05]  /*0310*/  BSYNC.RECONVERGENT B0 ;  /* 0x0000000000007941 */ /* 0x000fea0003800200 */
.L_x_4:
[----:B------:R-:W-:Y:S04]  /*0320*/  BSSY.RECONVERGENT B0, `(.L_x_6) ;  /* 0x000000a000007945 */ /* 0x000fe80003800200 */
        /* <DEDUP_REMOVED lines=9> */
.L_x_7:
[----:B------:R-:W-:Y:S05]  /*03c0*/  BSYNC.RECONVERGENT B0 ;  /* 0x0000000000007941 */ /* 0x000fea0003800200 */
.L_x_6:
[----:B------:R-:W3:Y:S01]  /*03d0*/  LDCU.64 UR6, c[0x0][0x888] ;  /* 0x00011100ff0677ac */ /* 0x000ee20008000a00 */
[----:B------:R-:W-:Y:S02]  /*03e0*/  UISETP.EQ.U32.AND UP1, UPT, UR4, URZ, UPT ;  /* 0x000000ff0400728c */ /* 0x000fe4000bf22070 */
[----:B------:R-:W-:Y:S02]  /*03f0*/  UPLOP3.LUT UP2, UPT, UPT, UPT, UPT, 0x80, 0x8 ;  /* 0x000000000008789c */ /* 0x000fe40003f4f070 */
[----:B---3--:R-:W-:-:S04]  /*0400*/  UISETP.NE.U32.AND UP0, UPT, UR6, URZ, UPT ;  /* 0x000000ff0600728c */ /* 0x008fc8000bf05070 */
[----:B------:R-:W-:-:S04]  /*0410*/  UISETP.NE.AND.EX UP0, UPT, UR7, URZ, UPT, UP0 ;  /* 0x000000ff0700728c */ /* 0x000fc8000bf05300 */
[----:B------:R-:W-:-:S04]  /*0420*/  UISETP.EQ.OR.EX UP3, UPT, UR5, URZ, !UP0, UP1 ;  /* 0x000000ff0500728c */ /* 0x000fc8000c762710 */
[----:B------:R-:W-:-:S05]  /*0430*/  UP2UR UR50, UPR, URZ, 0x8 ;  /* 0x00000008ff327883 */ /* 0x000fca0008000000 */
[----:B------:R-:W-:Y:S07]  /*0440*/  BRA.U !UP3, `(.L_x_8) ;  /* 0x000000010b207547 */ /* 0x000fee000b800000 */
[----:B------:R-:W-:Y:S01]  /*0450*/  UISETP.NE.U32.AND UP2, UPT, UR4, URZ, UPT ;  /* 0x000000ff0400728c */ /* 0x000fe2000bf45070 */
[----:B-----5:R-:W-:Y:S01]  /*0460*/  FSETP.NEU.AND P0, PT, R49, RZ, PT ;  /* 0x000000ff3100720b */ /* 0x020fe20003f0d000 */
[----:B------:R-:W-:Y:S02]  /*0470*/  USEL UR4, URZ, 0xffffffff, UP0 ;  /* 0xffffffffff047887 */ /* 0x000fe40008000000 */
[----:B------:R-:W-:-:S10]  /*0480*/  UISETP.NE.AND.EX UP2, UPT, UR5, URZ, UPT, UP2 ;  /* 0x000000ff0500728c */ /* 0x000fd4000bf45320 */
[----:B------:R-:W-:Y:S01]  /*0490*/  VOTEU.ANY UP1, P0 ;  /* 0x0000000000ff7886 */ /* 0x000fe20000020100 */
[----:B------:R-:W-:-:S04]  /*04a0*/  @!UP2 USEL UR4, URZ, 0xffffffff, UP1 ;  /* 0xffffffffff04a887 */ /* 0x000fc80008800000 */
[----:B------:R-:W-:-:S04]  /*04b0*/  ULOP3.LUT UR4, UR4, 0x1, URZ, 0xc0, !UPT ;  /* 0x0000000104047892 */ /* 0x000fc8000f8ec0ff */
[----:B------:R-:W-:-:S11]  /*04c0*/  UISETP.NE.U32.AND UP2, UPT, UR4, 0x1, UPT ;  /* 0x000000010400788c */ /* 0x000fd6000bf45070 */
.L_x_8:
[----:B-12---:R-:W1:Y:S01]  /*04d0*/  SHFL.IDX PT, R2, R92, RZ, 0x1f ;  /* 0x00001fff5c027589 */ /* 0x006e6200000e0000 */
[----:B------:R-:W-:-:S04]  /*04e0*/  UISETP.NE.AND UP1, UPT, UR8, 0x2, UPT ;  /* 0x000000020800788c */ /* 0x000fc8000bf25270 */
[----:B------:R-:W-:Y:S01]  /*04f0*/  USEL UR6, URZ, 0x1, UP1 ;  /* 0x00000001ff067887 */ /* 0x000fe20008800000 */
[----:B-1----:R-:W-:-:S13]  /*0500*/  ISETP.NE.AND P0, PT, R2, RZ, PT ;  /* 0x000000ff0200720c */ /* 0x002fda0003f05270 */
[----:B------:R-:W-:Y:S05]  /*0510*/  @P0 BRA `(.L_x_9) ;  /* 0x0000000000940947 */ /* 0x000fea0003800000 */
[----:B------:R-:W-:Y:S01]  /*0520*/  ELECT P0, URZ, PT ;  /* 0x0000000000ff782f */ /* 0x000fe20003800000 */
[----:B------:R-:W-:-:S12]  /*0530*/  BSSY.RECONVERGENT B0, `(.L_x_9) ;  /* 0x0000023000007945 */ /* 0x000fd80003800200 */
[----:B------:R-:W-:Y:S05]  /*0540*/  @!P0 BRA `(.L_x_10) ;  /* 0x0000000000848947 */ /* 0x000fea0003800000 */
[----:B------:R-:W1:Y:S01]  /*0550*/  S2UR UR5, SR_CgaCtaId ;  /* 0x00000000000579c3 */ /* 0x000e620000008800 */
[----:B------:R-:W-:Y:S01]  /*0560*/  UMOV UR7, 0x400 ;  /* 0x0000040000077882 */ /* 0x000fe20000000000 */
[----:B------:R-:W-:Y:S02]  /*0570*/  UMOV UR4, 0x1 ;  /* 0x0000000100047882 */ /* 0x000fe40000000000 */
[----:B------:R-:W-:-:S04]  /*0580*/  UIADD3 UR10, UPT, UPT, -UR4, 0x100000, URZ ;  /* 0x00100000040a7890 */ /* 0x000fc8000fffe1ff */
[----:B------:R-:W-:Y:S02]  /*0590*/  USHF.L.U32 UR11, UR10, 0xb, URZ ;  /* 0x0000000b0a0b7899 */ /* 0x000fe400080006ff */
[----:B------:R-:W-:Y:S02]  /*05a0*/  USHF.L.U32 UR10, UR10, 0x1, URZ ;  /* 0x000000010a0a7899 */ /* 0x000fe400080006ff */
[----:B-1----:R-:W-:Y:S01]  /*05b0*/  ULEA UR5, UR5, UR7, 0x18 ;  /* 0x0000000705057291 */ /* 0x002fe2000f8ec0ff */
[----:B------:R-:W1:Y:S11]  /*05c0*/  FENCE.VIEW.ASYNC.S ;  /* 0x00000000000073c6 */ /* 0x000e760000000000 */
[----:B-1----:R1:W2:Y:S01]  /*05d0*/  SYNCS.EXCH.64 URZ, [UR5], UR10 ;  /* 0x0000000a05ff75b2 */ /* 0x0022a20008000100 */
[----:B------:R1:W3:Y:S01]  /*05e0*/  SYNCS.EXCH.64 URZ, [UR5+0x60], UR10 ;  /* 0x0000600a05ff75b2 */ /* 0x0002e20008000100 */
[----:B------:R1:W4:Y:S01]  /*05f0*/  SYNCS.EXCH.64 URZ, [UR5+0x8], UR10 ;  /* 0x0000080a05ff75b2 */ /* 0x0003220008000100 */
[----:B------:R1:W1:Y:S01]  /*0600*/  SYNCS.EXCH.64 URZ, [UR5+0x68], UR10 ;  /* 0x0000680a05ff75b2 */ /* 0x0002620008000100 */
        /* <DEDUP_REMOVED lines=20> */
[----:B--2---:R-:W-:Y:S01]  /*0750*/  NOP ;  /* 0x0000000000007918 */ /* 0x004fe20000000000 */
.L_x_10:
[----:B-1----:R-:W-:Y:S05]  /*0760*/  BSYNC.RECONVERGENT B0 ;  /* 0x0000000000007941 */ /* 0x002fea0003800200 */
.L_x_9:
[----:B------:R-:W1:Y:S01]  /*0770*/  SHFL.IDX PT, R2, R92, RZ, 0x1f ;  /* 0x00001fff5c027589 */ /* 0x000e6200000e0000 */
[----:B------:R-:W-:Y:S01]  /*0780*/  NOP ;  /* 0x0000000000007918 */ /* 0x000fe20000000000 */
[----:B-1----:R-:W-:-:S13]  /*0790*/  ISETP.NE.AND P0, PT, R2, 0x1, PT ;  /* 0x000000010200780c */ /* 0x002fda0003f05270 */
[----:B------:R-:W-:Y:S05]  /*07a0*/  @P0 BRA `(.L_x_11) ;  /* 0x0000000000580947 */ /* 0x000fea0003800000 */
[----:B------:R-:W1:Y:S01]  /*07b0*/  S2UR UR7, SR_CgaCtaId ;  /* 0x00000000000779c3 */ /* 0x000e620000008800 */
[----:B------:R-:W-:Y:S01]  /*07c0*/  UMOV UR9, 0x400 ;  /* 0x0000040000097882 */ /* 0x000fe20000000000 */
[----:B------:R-:W-:Y:S01]  /*07d0*/  UMOV UR5, 0x20 ;  /* 0x0000002000057882 */ /* 0x000fe20000000000 */
[----:B------:R-:W-:Y:S01]  /*07e0*/  UMOV UR4, 0x80 ;  /* 0x0000008000047882 */ /* 0x000fe20000000000 */
[----:B------:R-:W-:-:S04]  /*07f0*/  UIADD3 UR10, UPT, UPT, -UR5, 0x100000, URZ ;  /* 0x00100000050a7890 */ /* 0x000fc8000fffe1ff */
[----:B------:R-:W-:Y:S02]  /*0800*/  USHF.L.U32 UR11, UR10, 0xb, URZ ;  /* 0x0000000b0a0b7899 */ /* 0x000fe400080006ff */
[----:B------:R-:W-:Y:S02]  /*0810*/  USHF.L.U32 UR10, UR10, 0x1, URZ ;  /* 0x000000010a0a7899 */ /* 0x000fe400080006ff */
[----:B------:R-:W-:-:S04]  /*0820*/  UIADD3 UR4, UPT, UPT, -UR4, 0x100000, URZ ;  /* 0x0010000004047890 */ /* 0x000fc8000fffe1ff */
[----:B------:R-:W-:Y:S02]  /*0830*/  USHF.L.U32 UR5, UR4, 0xb, URZ ;  /* 0x0000000b04057899 */ /* 0x000fe400080006ff */
[----:B------:R-:W-:Y:S01]  /*0840*/  USHF.L.U32 UR4, UR4, 0x1, URZ ;  /* 0x0000000104047899 */ /* 0x000fe200080006ff */
[----:B------:R-:W-:Y:S01]  /*0850*/  ELECT P0, URZ, PT ;  /* 0x0000000000ff782f */ /* 0x000fe20003800000 */
[----:B-1----:R-:W-:Y:S01]  /*0860*/  ULEA UR7, UR7, UR9, 0x18 ;  /* 0x0000000907077291 */ /* 0x002fe2000f8ec0ff */
[----:B------:R-:W1:Y:S11]  /*0870*/  FENCE.VIEW.ASYNC.S ;  /* 0x00000000000073c6 */ /* 0x000e760000000000 */
[----:B-1----:R1:W2:Y:S01]  /*0880*/  SYNCS.EXCH.64 URZ, [UR7+0xc0], UR10 ;  /* 0x0000c00a07ff75b2 */ /* 0x0022a20008000100 */
[----:B------:R1:W1:Y:S01]  /*0890*/  SYNCS.EXCH.64 URZ, [UR7+0xe0], UR4 ;  /* 0x0000e00407ff75b2 */ /* 0x0002620008000100 */
[----:B------:R1:W1:Y:S01]  /*08a0*/  SYNCS.EXCH.64 URZ, [UR7+0xc8], UR10 ;  /* 0x0000c80a07ff75b2 */ /* 0x0002620008000100 */
[----:B------:R1:W1:Y:S01]  /*08b0*/  SYNCS.EXCH.64 URZ, [UR7+0xe8], UR4 ;  /* 0x0000e80407ff75b2 */ /* 0x0002620008000100 */
[----:B------:R1:W1:Y:S01]  /*08c0*/  SYNCS.EXCH.64 URZ, [UR7+0xd0], UR10 ;  /* 0x0000d00a07ff75b2 */ /* 0x0002620008000100 */
[----:B------:R1:W1:Y:S01]  /*08d0*/  SYNCS.EXCH.64 URZ, [UR7+0xf0], UR4 ;  /* 0x0000f00407ff75b2 */ /* 0x0002620008000100 */
[----:B------:R1:W1:Y:S01]  /*08e0*/  SYNCS.EXCH.64 URZ, [UR7+0xd8], UR10 ;  /* 0x0000d80a07ff75b2 */ /* 0x0002620008000100 */
[----:B------:R1:W1:Y:S01]  /*08f0*/  SYNCS.EXCH.64 URZ, [UR7+0xf8], UR4 ;  /* 0x0000f80407ff75b2 */ /* 0x0002620008000100 */
[----:B------:R-:W-:Y:S01]  /*0900*/  NOP ;  /* 0x0000000000007918 */ /* 0x000fe20000000000 */
.L_x_11:
[----:B------:R-:W3:Y:S01]  /*0910*/  SHFL.IDX PT, R2, R92, RZ, 0x1f ;  /* 0x00001fff5c027589 */ /* 0x000ee200000e0000 */
[----:B------:R-:W-:Y:S01]  /*0920*/  NOP ;  /* 0x0000000000007918 */ /* 0x000fe20000000000 */
[----:B---3--:R-:W-:-:S13]  /*0930*/  ISETP.NE.AND P0, PT, R2, 0x3, PT ;  /* 0x000000030200780c */ /* 0x008fda0003f05270 */
[----:B------:R-:W-:Y:S05]  /*0940*/  @P0 BRA `(.L_x_12) ;  /* 0x0000000000300947 */ /* 0x000fea0003800000 */
[----:B-1----:R-:W1:Y:S01]  /*0950*/  S2UR UR5, SR_CgaCtaId ;  /* 0x00000000000579c3 */ /* 0x002e620000008800 */
[----:B------:R-:W-:Y:S01]  /*0960*/  UMOV UR7, 0x400 ;  /* 0x0000040000077882 */ /* 0x000fe20000000000 */
[----:B------:R-:W-:Y:S01]  /*0970*/  UMOV UR4, 0x20 ;  /* 0x0000002000047882 */ /* 0x000fe20000000000 */
[----:B------:R-:W-:Y:S01]  /*0980*/  ELECT P0, URZ, PT ;  /* 0x0000000000ff782f */ /* 0x000fe20003800000 */
[----:B------:R-:W-:-:S04]  /*0990*/  UIADD3 UR10, UPT, UPT, -UR4, 0x100000, URZ ;  /* 0x00100000040a7890 */ /* 0x000fc8000fffe1ff */
[----:B------:R-:W-:Y:S02]  /*09a0*/  USHF.L.U32 UR11, UR10, 0xb, URZ ;  /* 0x0000000b0a0b7899 */ /* 0x000fe400080006ff */
[----:B------:R-:W-:Y:S02]  /*09b0*/  USHF.L.U32 UR10, UR10, 0x1, URZ ;  /* 0x000000010a0a7899 */ /* 0x000fe400080006ff */
[----:B-1----:R-:W-:Y:S01]  /*09c0*/  ULEA UR5, UR5, UR7, 0x18 ;  /* 0x0000000705057291 */ /* 0x002fe2000f8ec0ff */
[----:B------:R-:W1:Y:S11]  /*09d0*/  FENCE.VIEW.ASYNC.S ;  /* 0x00000000000073c6 */ /* 0x000e760000000000 */
[----:B-1----:R3:W1:Y:S01]  /*09e0*/  SYNCS.EXCH.64 URZ, [UR5+0x100], UR10 ;  /* 0x0001000a05ff75b2 */ /* 0x0026620008000100 */
[----:B------:R3:W1:Y:S02]  /*09f0*/  SYNCS.EXCH.64 URZ, [UR5+0x108], UR10 ;  /* 0x0001080a05ff75b2 */ /* 0x0006640008000100 */
[----:B---3--:R-:W-:Y:S01]  /*0a00*/  NOP ;  /* 0x0000000000007918 */ /* 0x008fe20000000000 */
.L_x_12:
[----:B------:R-:W3:Y:S01]  /*0a10*/  SHFL.IDX PT, R2, R92, RZ, 0x1f ;  /* 0x00001fff5c027589 */ /* 0x000ee200000e0000 */
[----:B------:R-:W-:Y:S01]  /*0a20*/  NOP ;  /* 0x0000000000007918 */ /* 0x000fe20000000000 */
[----:B---3--:R-:W-:-:S13]  /*0a30*/  ISETP.NE.AND P0, PT, R2, 0x4, PT ;  /* 0x000000040200780c */ /* 0x008fda0003f05270 */
[----:B------:R-:W-:Y:S05]  /*0a40*/  @P0 BRA `(.L_x_13) ;  /* 0x00000000004c0947 */ /* 0x000fea0003800000 */
[----:B-1----:R-:W1:Y:S01]  /*0a50*/  S2UR UR5, SR_CgaCtaId ;  /* 0x00000000000579c3 */ /* 0x002e620000008800 */
[----:B------:R-:W-:Y:S01]  /*0a60*/  UMOV UR9, 0x100 ;  /* 0x0000010000097882 */ /* 0x000fe20000000000 */
[----:B------:R-:W-:Y:S01]  /*0a70*/  UMOV UR7, 0x400 ;  /* 0x0000040000077882 */ /* 0x000fe20000000000 */
[----:B------:R-:W-:Y:S01]  /*0a80*/  USEL UR9, UR9, 0xe0, UP2 ;  /* 0x000000e009097887 */ /* 0x000fe20009000000 */
[----:B------:R-:W-:Y:S01]  /*0a90*/  UMOV UR4, 0x1 ;  /* 0x0000000100047882 */ /* 0x000fe20000000000 */
[----:B------:R-:W-:Y:S01]  /*0aa0*/  ELECT P0, URZ, PT ;  /* 0x0000000000ff782f */ /* 0x000fe20003800000 */
[----:B------:R-:W-:-:S04]  /*0ab0*/  UIADD3 UR10, UPT, UPT, -UR4, 0x100000, URZ ;  /* 0x00100000040a7890 */ /* 0x000fc8000fffe1ff */
[----:B------:R-:W-:Y:S02]  /*0ac0*/  USHF.L.U32 UR11, UR10, 0xb, URZ ;  /* 0x0000000b0a0b7899 */ /* 0x000fe400080006ff */
[----:B------:R-:W-:Y:S02]  /*0ad0*/  USHF.L.U32 UR10, UR10, 0x1, URZ ;  /* 0x000000010a0a7899 */ /* 0x000fe400080006ff */
[----:B------:R-:W-:-:S04]  /*0ae0*/  UIADD3 UR12, UPT, UPT, -UR9, 0x100000, URZ ;  /* 0x00100000090c7890 */ /* 0x000fc8000fffe1ff */
[----:B------:R-:W-:Y:S02]  /*0af0*/  USHF.L.U32 UR13, UR12, 0xb, URZ ;  /* 0x0000000b0c0d7899 */ /* 0x000fe400080006ff */
[----:B------:R-:W-:Y:S02]  /*0b00*/  USHF.L.U32 UR12, UR12, 0x1, URZ ;  /* 0x000000010c0c7899 */ /* 0x000fe400080006ff */
[----:B-1----:R-:W-:Y:S01]  /*0b10*/  ULEA UR5, UR5, UR7, 0x18 ;  /* 0x0000000705057291 */ /* 0x002fe2000f8ec0ff */
[----:B------:R-:W1:Y:S11]  /*0b20*/  FENCE.VIEW.ASYNC.S ;  /* 0x00000000000073c6 */ /* 0x000e760000000000 */
[----:B-1----:R3:W1:Y:S01]  /*0b30*/  SYNCS.EXCH.64 URZ, [UR5+0x110], UR10 ;  /* 0x0001100a05ff75b2 */ /* 0x0026620008000100 */
[----:B------:R3:W1:Y:S01]  /*0b40*/  SYNCS.EXCH.64 URZ, [UR5+0x120], UR12 ;  /* 0x0001200c05ff75b2 */ /* 0x0006620008000100 */
[----:B------:R3:W1:Y:S01]  /*0b50*/  SYNCS.EXCH.64 URZ, [UR5+0x118], UR10 ;  /* 0x0001180a05ff75b2 */ /* 0x0006620008000100 */
[----:B------:R3:W1:Y:S02]  /*0b60*/  SYNCS.EXCH.64 URZ, [UR5+0x128], UR12 ;  /* 0x0001280c05ff75b2 */ /* 0x0006640008000100 */
[----:B---3--:R-:W-:Y:S01]  /*0b70*/  NOP ;  /* 0x0000000000007918 */ /* 0x008fe20000000000 */
.L_x_13:
[----:B------:R-:W3:Y:S01]  /*0b80*/  SHFL.IDX PT, R2, R92, RZ, 0x1f ;  /* 0x00001fff5c027589 */ /* 0x000ee200000e0000 */
[----:B------:R-:W-:Y:S01]  /*0b90*/  NOP ;  /* 0x0000000000007918 */ /* 0x000fe20000000000 */
[----:B---3--:R-:W-:-:S13]  /*0ba0*/  ISETP.NE.AND P0, PT, R2, 0x5, PT ;  /* 0x000000050200780c */ /* 0x008fda0003f05270 */
[----:B------:R-:W-:Y:S05]  /*0bb0*/  @P0 BRA `(.L_x_14) ;  /* 0x0000000000580947 */ /* 0x000fea0003800000 */
[----:B-1----:R-:W1:Y:S01]  /*0bc0*/  S2UR UR7, SR_CgaCtaId ;  /* 0x00000000000779c3 */ /* 0x002e620000008800 */
        /* <DEDUP_REMOVED lines=12> */
[----:B-1----:R3:W1:Y:S01]  /*0c90*/  SYNCS.EXCH.64 URZ, [UR7+0x130], UR10 ;  /* 0x0001300a07ff75b2 */ /* 0x0026620008000100 */
[----:B------:R3:W1:Y:S01]  /*0ca0*/  SYNCS.EXCH.64 URZ, [UR7+0x150], UR4 ;  /* 0x0001500407ff75b2 */ /* 0x0006620008000100 */
[----:B------:R3:W1:Y:S01]  /*0cb0*/  SYNCS.EXCH.64 URZ, [UR7+0x138], UR10 ;  /* 0x0001380a07ff75b2 */ /* 0x0006620008000100 */
[----:B------:R3:W1:Y:S01]  /*0cc0*/  SYNCS.EXCH.64 URZ, [UR7+0x158], UR4 ;  /* 0x0001580407ff75b2 */ /* 0x0006620008000100 */
[----:B------:R3:W1:Y:S01]  /*0cd0*/  SYNCS.EXCH.64 URZ, [UR7+0x140], UR10 ;  /* 0x0001400a07ff75b2 */ /* 0x0006620008000100 */
[----:B------:R3:W1:Y:S01]  /*0ce0*/  SYNCS.EXCH.64 URZ, [UR7+0x160], UR4 ;  /* 0x0001600407ff75b2 */ /* 0x0006620008000100 */
[----:B------:R3:W1:Y:S01]  /*0cf0*/  SYNCS.EXCH.64 URZ, [UR7+0x148], UR10 ;  /* 0x0001480a07ff75b2 */ /* 0x0006620008000100 */
[----:B------:R3:W1:Y:S02]  /*0d00*/  SYNCS.EXCH.64 URZ, [UR7+0x168], UR4 ;  /* 0x0001680407ff75b2 */ /* 0x0006640008000100 */
[----:B---3--:R-:W-:Y:S01]  /*0d10*/  NOP ;  /* 0x0000000000007918 */ /* 0x008fe20000000000 */
.L_x_14:
        /* <DEDUP_REMOVED lines=18> */
.L_x_15:
[----:B-1----:R-:W1:Y:S01]  /*0e40*/  S2UR UR5, SR_CTAID.X ;  /* 0x00000000000579c3 */ /* 0x002e620000002500 */
[----:B------:R-:W-:-:S05]  /*0e50*/  CS2R.32 R87, SR_CgaSize ;  /* 0x0000000000577805 */ /* 0x000fca0000008a00 */
[----:B------:R-:W-:-:S05]  /*0e60*/  IMAD R87, R87, -0xa0, RZ ;  /* 0xffffff6057577824 */ /* 0x000fca00078e02ff */
[----:B------:R-:W-:-:S14]  /*0e70*/  R2UR UR9, R87 ;  /* 0x00000000570972ca */ /* 0x000fdc00000e0000 */
[----:B------:R-:W3:Y:S01]  /*0e80*/  LDCU UR9, c[0x0][UR9+0x2b0] ;  /* 0x00005600090977ac */ /* 0x000ee20008000800 */
[----:B------:R-:W-:Y:S01]  /*0e90*/  NOP ;  /* 0x0000000000007918 */ /* 0x000fe20000000000 */
[----:B------:R-:W-:-:S05]  /*0ea0*/  CS2R.32 R87, SR_CgaSize ;  /* 0x0000000000577805 */ /* 0x000fca0000008a00 */
[----:B------:R-:W-:-:S05]  /*0eb0*/  IMAD R87, R87, -0xa0, RZ ;  /* 0xffffff6057577824 */ /* 0x000fca00078e02ff */
[----:B------:R-:W-:-:S14]  /*0ec0*/  R2UR UR7, R87 ;  /* 0x00000000570772ca */ /* 0x000fdc00000e0000 */
[----:B------:R-:W2:Y:S01]  /*0ed0*/  LDCU UR7, c[0x0][UR7+0x2b4] ;  /* 0x00005680070777ac */ /* 0x000ea20008000800 */
[----:B------:R-:W4:Y:S08]  /*0ee0*/  S2UR UR4, SR_CTAID.Y ;  /* 0x00000000000479c3 */ /* 0x000f300000002600 */
[----:B------:R-:W2:Y:S01]  /*0ef0*/  LDC R10, c[0x0][0xb24] ;  /* 0x0002c900ff0a7b82 */ /* 0x000ea20000000800 */
[----:B-1----:R-:W-:-:S02]  /*0f00*/  I2FP.F32.U32 R87, UR5 ;  /* 0x0000000500577c45 */ /* 0x002fc40008201000 */
[----:B------:R-:W-:-:S05]  /*0f10*/  CS2R.32 R3, SR_CgaSize ;  /* 0x0000000000037805 */ /* 0x000fca0000008a00 */
[----:B------:R-:W-:-:S06]  /*0f20*/  IMAD R3, R3, -0xa0, RZ ;  /* 0xffffff6003037824 */ /* 0x000fcc00078e02ff */
[----:B------:R-:W1:Y:S01]  /*0f30*/  LDC R3, c[0x0][R3+0x2a0] ;  /* 0x0000a80003037b82 */ /* 0x000e620000000800 */
[----:B------:R-:W-:Y:S01]  /*0f40*/  MOV R15, UR5 ;  /* 0x00000005000f7c02 */ /* 0x000fe20008000f00 */
[----:B---3--:R-:W-:Y:S01]  /*0f50*/  FMUL R87, R87, UR9 ;  /* 0x0000000957577c20 */ /* 0x008fe20008400000 */
[----:B----4-:R-:W-:Y:S02]  /*0f60*/  I2FP.F32.U32 R86, UR4 ;  /* 0x0000000400567c45 */ /* 0x010fe40008201000 */
[----:B------:R-:W-:-:S05]  /*0f70*/  CS2R.32 R2, SR_CgaSize ;  /* 0x0000000000027805 */ /* 0x000fca0000008a00 */
[----:B------:R-:W-:-:S06]  /*0f80*/  IMAD R2, R2, -0xa0, RZ ;  /* 0xffffff6002027824 */ /* 0x000fcc00078e02ff */
[----:B------:R-:W3:Y:S01]  /*0f90*/  LDC R2, c[0x0][R2+0x2a4] ;  /* 0x0000a90002027b82 */ /* 0x000ee20000000800 */
[----:B------:R-:W-:Y:S01]  /*0fa0*/  MOV R14, UR4 ;  /* 0x00000004000e7c02 */ /* 0x000fe20008000f00 */
[----:B------:R-:W4:Y:S01]  /*0fb0*/  F2I.U32.TRUNC.NTZ R87, R87 ;  /* 0x0000005700577305 */ /* 0x000f22000020f000 */
[----:B--2---:R-:W-:-:S05]  /*0fc0*/  FMUL R86, R86, UR7 ;  /* 0x0000000756567c20 */ /* 0x004fca0008400000 */
[----:B------:R-:W-:Y:S01]  /*0fd0*/  BAR.SYNC.DEFER_BLOCKING 0x0 ;  /* 0x0000000000007b1d */ /* 0x000fe20000010000 */
[----:B------:R-:W-:-:S05]  /*0fe0*/  ISETP.GE.AND P0, PT, R10, 0x1, PT ;  /* 0x000000010a00780c */ /* 0x000fca0003f06270 */
[----:B------:R-:W2:Y:S02]  /*0ff0*/  F2I.U32.TRUNC.NTZ R86, R86 ;  /* 0x0000005600567305 */ /* 0x000ea4000020f000 */
[----:B------:R-:W3:Y:S01]  /*1000*/  S2UR UR36, SR_CTAID.Z ;  /* 0x00000000002479c3 */ /* 0x000ee20000002700 */
[----:B----4-:R-:W-:-:S05]  /*1010*/  IADD3 R87, PT, PT, -R87, RZ, RZ ;  /* 0x000000ff57577210 */ /* 0x010fca0007ffe1ff */
[----:B-1----:R-:W-:Y:S01]  /*1020*/  IMAD R87, R3, R87, UR5 ;  /* 0x0000000503577e24 */ /* 0x002fe2000f8e0257 */
[----:B--2---:R-:W-:-:S05]  /*1030*/  IADD3 R86, PT, PT, -R86, RZ, RZ ;  /* 0x000000ff56567210 */ /* 0x004fca0007ffe1ff */
[----:B---3--:R-:W-:Y:S01]  /*1040*/  IMAD R86, R2, R86, UR4 ;  /* 0x0000000402567e24 */ /* 0x008fe2000f8e0256 */
[----:B------:R-:W-:Y:S06]  /*1050*/  @!P0 BRA `(.L_x_16) ;  /* 0x0000000000b88947 */ /* 0x000fec0003800000 */
[----:B------:R-:W1:Y:S01]  /*1060*/  LDC.64 R4, c[0x0][0xb18] ;  /* 0x0002c600ff047b82 */ /* 0x000e620000000a00 */
[----:B------:R-:W-:-:S07]  /*1070*/  ISETP.NE.AND P0, PT, R10, 0x1, PT ;  /* 0x000000010a00780c */ /* 0x000fce0003f05270 */
[----:B------:R-:W2:Y:S08]  /*1080*/  LDC R9, c[0x0][0xb0c] ;  /* 0x0002c300ff097b82 */ /* 0x000eb00000000800 */
[----:B------:R-:W3:Y:S08]  /*1090*/  LDC R12, c[0x0][0x370] ;  /* 0x0000dc00ff0c7b82 */ /* 0x000ef00000000800 */
[----:B------:R-:W4:Y:S01]  /*10a0*/  LDC R11, c[0x0][0x374] ;  /* 0x0000dd00ff0b7b82 */ /* 0x000f220000000800 */
[----:B-1----:R-:W-:-:S07]  /*10b0*/  ISETP.NE.AND P1, PT, R4, 0x1, PT ;  /* 0x000000010400780c */ /* 0x002fce0003f25270 */
[----:B------:R-:W3:Y:S01]  /*10c0*/  LDC.64 R6, c[0x0][0xb10] ;  /* 0x0002c400ff067b82 */ /* 0x000ee20000000a00 */
[----:B--2---:R-:W-:-:S07]  /*10d0*/  ISETP.NE.AND P2, PT, R9, 0x1, PT ;  /* 0x000000010900780c */ /* 0x004fce0003f45270 */
[----:B------:R-:W1:Y:S08]  /*10e0*/  LDC R8, c[0x0][0xb20] ;  /* 0x0002c800ff087b82 */ /* 0x000e700000000800 */
[----:B------:R-:W2:Y:S01]  /*10f0*/  LDC.64 R2, c[0x0][0xb28] ;  /* 0x0002ca00ff027b82 */ /* 0x000ea20000000a00 */
[----:B----4-:R-:W-:-:S04]  /*1100*/  IMAD.HI.U32 R13, R11, R5, RZ ;  /* 0x000000050b0d7227 */ /* 0x010fc800078e00ff */
[----:B------:R-:W-:-:S04]  /*1110*/  IMAD.HI.U32 R5, R14, R5, RZ ;  /* 0x000000050e057227 */ /* 0x000fc800078e00ff */
[----:B---3--:R-:W-:-:S05]  /*1120*/  IMAD.HI.U32 R16, R12, R6, RZ ;  /* 0x000000060c107227 */ /* 0x008fca00078e00ff */
[-C--:B------:R-:W-:Y:S01]  /*1130*/  @P2 SHF.R.U32.HI R12, RZ, R7.reuse, R16 ;  /* 0x00000007ff0c2219 */ /* 0x080fe20000011610 */
[----:B------:R-:W-:Y:S01]  /*1140*/  IMAD.HI.U32 R16, R15, R6, RZ ;  /* 0x000000060f107227 */ /* 0x000fe200078e00ff */
[-C--:B-1----:R-:W-:Y:S02]  /*1150*/  @P1 SHF.R.U32.HI R11, RZ, R8.reuse, R13 ;  /* 0x00000008ff0b1219 */ /* 0x082fe4000001160d */
[----:B------:R-:W-:Y:S02]  /*1160*/  SHF.R.U32.HI R5, RZ, R8, R5 ;  /* 0x00000008ff057219 */ /* 0x000fe40000011605 */
[----:B------:R-:W-:Y:S02]  /*1170*/  SHF.R.U32.HI R16, RZ, R7, R16 ;  /* 0x00000007ff107219 */ /* 0x000fe40000011610 */
[----:B------:R-:W-:Y:S01]  /*1180*/  SEL R5, R14, R5, !P1 ;  /* 0x000000050e057207 */ /* 0x000fe20004800000 */
[----:B--2---:R-:W-:Y:S01]  /*1190*/  IMAD.HI.U32 R13, R11, R2, RZ ;  /* 0x000000020b0d7227 */ /* 0x004fe200078e00ff */
[----:B------:R-:W-:-:S03]  /*11a0*/  SEL R16, R15, R16, !P2 ;  /* 0x000000100f107207 */ /* 0x000fc60005000000 */
[----:B------:R-:W-:Y:S01]  /*11b0*/  IMAD.HI.U32 R6, R12, R2, RZ ;  /* 0x000000020c067227 */ /* 0x000fe200078e00ff */
[----:B------:R-:W-:-:S04]  /*11c0*/  @P0 SHF.R.U32.HI R11, RZ, R3, R13 ;  /* 0x00000003ff0b0219 */ /* 0x000fc8000001160d */
[----:B------:R-:W-:Y:S01]  /*11d0*/  @P0 SHF.R.U32.HI R12, RZ, R3, R6 ;  /* 0x00000003ff0c0219 */ /* 0x000fe20000011606 */
[----:B------:R-:W-:-:S04]  /*11e0*/  IMAD R11, R11, R10, RZ ;  /* 0x0000000a0b0b7224 */ /* 0x000fc800078e02ff */
[----:B------:R-:W-:Y:S01]  /*11f0*/  IMAD R6, R12, R10, RZ ;  /* 0x0000000a0c067224 */ /* 0x000fe200078e02ff */
[----:B------:R-:W-:-:S04]  /*1200*/  ISETP.GE.AND P1, PT, R5, R11, PT ;  /* 0x0000000b0500720c */ /* 0x000fc80003f26270 */
[----:B------:R-:W-:Y:S01]  /*1210*/  ISETP.GE.OR P1, PT, R16, R6, P1 ;  /* 0x000000061000720c */ /* 0x000fe20000f26670 */
[----:B------:R-:W-:-:S05]  /*1220*/  IMAD.HI.U32 R6, R5, R2, RZ ;  /* 0x0000000205067227 */ /* 0x000fca00078e00ff */
[----:B------:R-:W-:-:S04]  /*1230*/  SHF.R.U32.HI R6, RZ, R3, R6 ;  /* 0x00000003ff067219 */ /* 0x000fc80000011606 */
[----:B------:R-:W-:-:S03]  /*1240*/  SEL R6, R5, R6, !P0 ;  /* 0x0000000605067207 */ /* 0x000fc60004000000 */
[----:B------:R-:W-:Y:S01]  /*1250*/  @!P1 IMAD.HI.U32 R7, R16, R2, RZ ;  /* 0x0000000210079227 */ /* 0x000fe200078e00ff */
[----:B------:R-:W-:-:S04]  /*1260*/  IADD3 R2, PT, PT, -R6, RZ, RZ ;  /* 0x000000ff06027210 */ /* 0x000fc80007ffe1ff */
[----:B------:R-:W-:Y:S01]  /*1270*/  @!P1 SHF.R.U32.HI R3, RZ, R3, R7 ;  /* 0x00000003ff039219 */ /* 0x000fe20000011607 */
[----:B------:R-:W-:Y:S01]  /*1280*/  IMAD R2, R10, R2, R5 ;  /* 0x000000020a027224 */ /* 0x000fe200078e0205 */
[----:B------:R-:W-:Y:S02]  /*1290*/  IADD3 R7, PT, PT, -R5, RZ, RZ ;  /* 0x000000ff05077210 */ /* 0x000fe40007ffe1ff */
[----:B------:R-:W-:-:S03]  /*12a0*/  @!P1 SEL R3, R16, R3, !P0 ;  /* 0x0000000310039207 */ /* 0x000fc60004000000 */
[----:B------:R-:W-:Y:S02]  /*12b0*/  IMAD R7, R4, R7, R14 ;  /* 0x0000000704077224 */ /* 0x000fe400078e020e */
[--C-:B------:R-:W-:Y:S02]  /*12c0*/  @!P1 IMAD.IADD R6, R6, 0x1, -R3.reuse ;  /* 0x0000000106069824 */ /* 0x100fe400078e0a03 */
[----:B------:R-:W-:Y:S01]  /*12d0*/  @!P1 IMAD R3, R2, R12, R3 ;  /* 0x0000000c02039224 */ /* 0x000fe200078e0203 */
[----:B------:R-:W-:Y:S01]  /*12e0*/  IADD3 R2, PT, PT, -R16, RZ, RZ ;  /* 0x000000ff10027210 */ /* 0x000fe20007ffe1ff */
[----:B------:R-:W-:Y:S02]  /*12f0*/  @!P1 IMAD R5, R6, R10, R16 ;  /* 0x0000000a06059224 */ /* 0x000fe400078e0210 */
[----:B------:R-:W-:Y:S02]  /*1300*/  @!P1 IMAD.MOV.U32 R16, RZ, RZ, R3 ;  /* 0x000000ffff109224 */ /* 0x000fe400078e0003 */
[----:B------:R-:W-:-:S02]  /*1310*/  IMAD R2, R9, R2, R15 ;  /* 0x0000000209027224 */ /* 0x000fc400078e020f */
[----:B------:R-:W-:Y:S02]  /*1320*/  IMAD R14, R5, R4, R7 ;  /* 0x00000004050e7224 */ /* 0x000fe400078e0207 */
[----:B------:R-:W-:Y:S02]  /*1330*/  IMAD R15, R16, R9, R2 ;  /* 0x00000009100f7224 */ /* 0x000fe400078e0202 */
.L_x_16:
[----:B------:R-:W1:Y:S01]  /*1340*/  LDCU UR4, c[0x0][0xb30] ;  /* 0x00016600ff0477ac */ /* 0x000e620008000800 */
[----:B------:R-:W2:Y:S08]  /*1350*/  S2UR UR37, SR_CgaCtaId ;  /* 0x00000000002579c3 */ /* 0x000eb00000008800 */
[----:B------:R-:W3:Y:S01]  /*1360*/  LDC R40, c[0x0][0xb24] ;  /* 0x0002c900ff287b82 */ /* 0x000ee20000000800 */
[----:B-1----:R-:W-:-:S09]  /*1370*/  UISETP.NE.AND UP1, UPT, UR4, 0x1, UPT ;  /* 0x000000010400788c */ /* 0x002fd2000bf25270 */
[----:B--2---:R-:W-:Y:S05]  /*1380*/  BRA.U UP1, `(.L_x_17) ;  /* 0x0000000101407547 */ /* 0x004fea000b800000 */
[----:B------:R-:W1:Y:S08]  /*1390*/  LDC.64 R4, c[0x0][0xb10] ;  /* 0x0002c400ff047b82 */ /* 0x000e700000000a00 */
[----:B------:R-:W2:Y:S08]  /*13a0*/  LDC.64 R2, c[0x0][0xb18] ;  /* 0x0002c600ff027b82 */ /* 0x000eb00000000a00 */
[----:B------:R-:W4:Y:S08]  /*13b0*/  LDC R6, c[0x0][0xb20] ;  /* 0x0002c800ff067b82 */ /* 0x000f300000000800 */
[----:B------:R-:W3:Y:S01]  /*13c0*/  LDC R7, c[0x0][0xb0c] ;  /* 0x0002c300ff077b82 */ /* 0x000ee20000000800 */
[----:B-1----:R-:W-:-:S05]  /*13d0*/  IMAD.HI.U32 R4, R15, R4, RZ ;  /* 0x000000040f047227 */ /* 0x002fca00078e00ff */
[----:B------:R-:W-:Y:S01]  /*13e0*/  SHF.R.U32.HI R4, RZ, R5, R4 ;  /* 0x00000005ff047219 */ /* 0x000fe20000011604 */
[----:B--2---:R-:W-:Y:S01]  /*13f0*/  IMAD.HI.U32 R3, R14, R3, RZ ;  /* 0x000000030e037227 */ /* 0x004fe200078e00ff */
[----:B------:R-:W-:-:S04]  /*1400*/  ISETP.NE.AND P0, PT, R2, 0x1, PT ;  /* 0x000000010200780c */ /* 0x000fc80003f05270 */
[----:B----4-:R-:W-:-:S04]  /*1410*/  SHF.R.U32.HI R3, RZ, R6, R3 ;  /* 0x00000006ff037219 */ /* 0x010fc80000011603 */
[----:B------:R-:W-:Y:S02]  /*1420*/  SEL R3, R14, R3, !P0 ;  /* 0x000000030e037207 */ /* 0x000fe40004000000 */
[----:B---3--:R-:W-:-:S04]  /*1430*/  ISETP.NE.AND P1, PT, R7, 0x1, PT ;  /* 0x000000010700780c */ /* 0x008fc80003f25270 */
[----:B------:R-:W-:-:S05]  /*1440*/  SEL R4, R15, R4, !P1 ;  /* 0x000000040f047207 */ /* 0x000fca0004800000 */
[----:B------:R-:W-:Y:S02]  /*1450*/  IMAD.IADD R5, R3, 0x1, -R4 ;  /* 0x0000000103057824 */ /* 0x000fe400078e0a04 */
[----:B------:R-:W-:Y:S02]  /*1460*/  IMAD.IADD R3, R4, 0x1, -R3 ;  /* 0x0000000104037824 */ /* 0x000fe400078e0a03 */
[----:B------:R-:W-:Y:S02]  /*1470*/  IMAD R15, R5, R7, R15 ;  /* 0x00000007050f7224 */ /* 0x000fe400078e020f */
[----:B------:R-:W-:-:S07]  /*1480*/  IMAD R14, R3, R2, R14 ;  /* 0x00000002030e7224 */ /* 0x000fce00078e020e */
.L_x_17:
[----:B------:R-:W-:Y:S01]  /*1490*/  BAR.SYNC.DEFER_BLOCKING 0x0 ;  /* 0x0000000000007b1d */ /* 0x000fe20000010000 */
[----:B------:R-:W-:Y:S01]  /*14a0*/  UISETP.NE.AND UP1, UPT, UR8, 0x2, UPT ;  /* 0x000000020800788c */ /* 0x000fe2000bf25270 */
[----:B------:R-:W-:Y:S02]  /*14b0*/  ISETP.NE.OR P5, PT, R0, 0x2, !P5 ;  /* 0x000000020000780c */ /* 0x000fe40006fa5670 */
[----:B------:R-:W-:-:S06]  /*14c0*/  LOP3.LUT R2, R101, 0x1f, RZ, 0xc0, !PT ;  /* 0x0000001f65027812 */ /* 0x000fcc00078ec0ff */
[----:B------:R-:W-:Y:S05]  /*14d0*/  BRA.U UP1, `(.L_x_18) ;  /* 0x0000001501747547 */ /* 0x000fea000b800000 */
[----:B------:R-:W1:Y:S01]  /*14e0*/  LDCU UR13, c[0x0][0x38c] ;  /* 0x00007180ff0d77ac */ /* 0x000e620008000800 */
[----:B------:R-:W2:Y:S01]  /*14f0*/  LDC R8, c[0x0][0x370] ;  /* 0x0000dc00ff087b82 */ /* 0x000ea20000000800 */
[----:B------:R-:W-:Y:S01]  /*1500*/  PLOP3.LUT P1, PT, PT, PT, UP2, 0x80, 0x8 ;  /* 0x000000000008781c */ /* 0x000fe20003f2f028 */
[----:B------:R-:W-:Y:S01]  /*1510*/  IMAD.MOV.U32 R17, RZ, RZ, 0x1 ;  /* 0x00000001ff117424 */ /* 0x000fe200078e00ff */
[----:B------:R-:W-:Y:S01]  /*1520*/  ISETP.EQ.OR P4, PT, R2, RZ, P5 ;  /* 0x000000ff0200720c */ /* 0x000fe20002f82670 */
[----:B------:R-:W-:Y:S01]  /*1530*/  IMAD.MOV.U32 R16, RZ, RZ, RZ ;  /* 0x000000ffff107224 */ /* 0x000fe200078e00ff */
[----:B------:R-:W-:Y:S02]  /*1540*/  PLOP3.LUT P1, PT, P1, PT, PT, 0x8, 0x80 ;  /* 0x000000000080781c */ /* 0x000fe40000f2e170 */
[----:B------:R-:W-:Y:S01]  /*1550*/  CS2R R12, SRZ ;  /* 0x00000000000c7805 */ /* 0x000fe2000001ff00 */
[----:B------:R-:W-:Y:S01]  /*1560*/  IMAD.MOV.U32 R11, RZ, RZ, 0x1 ;  /* 0x00000001ff0b7424 */ /* 0x000fe200078e00ff */
[----:B------:R-:W4:Y:S01]  /*1570*/  LDC R0, c[0x0][0x374] ;  /* 0x0000dd00ff007b82 */ /* 0x000f220000000800 */
[----:B------:R-:W2:Y:S01]  /*1580*/  LDCU.64 UR22, c[0x0][0x348] ;  /* 0x00006900ff1677ac */ /* 0x000ea20008000a00 */
[----:B------:R-:W-:Y:S01]  /*1590*/  UMOV UR6, URZ ;  /* 0x000000ff00067c82 */ /* 0x000fe20008000000 */
[----:B-1----:R-:W-:-:S04]  /*15a0*/  UIADD3 UR5, UPT, UPT, UR13, 0x1f, URZ ;  /* 0x0000001f0d057890 */ /* 0x002fc8000fffe0ff */
[----:B------:R-:W-:-:S04]  /*15b0*/  USHF.R.S32.HI UR4, URZ, 0x1f, UR5 ;  /* 0x0000001fff047899 */ /* 0x000fc80008011405 */
[----:B------:R-:W-:-:S04]  /*15c0*/  ULEA.HI UR4, UR4, UR5, URZ, 0x5 ;  /* 0x0000000504047291 */ /* 0x000fc8000f8f28ff */
[----:B------:R-:W-:Y:S02]  /*15d0*/  USHF.R.S32.HI UR15, URZ, 0x5, UR4 ;  /* 0x00000005ff0f7899 */ /* 0x000fe40008011404 */
[----:B------:R-:W-:Y:S02]  /*15e0*/  UIADD3 UR4, UPT, UPT, UR13, -0x1, URZ ;  /* 0xffffffff0d047890 */ /* 0x000fe4000fffe0ff */
[----:B------:R-:W-:Y:S02]  /*15f0*/  UISETP.LT.U32.AND UP0, UPT, UR15, 0xc, UPT ;  /* 0x0000000c0f00788c */ /* 0x000fe4000bf01070 */
[----:B------:R-:W-:Y:S02]  /*1600*/  UISETP.GE.U32.AND UP1, UPT, UR4, -0x3f, UPT ;  /* 0xffffffc10400788c */ /* 0x000fe4000bf26070 */
[----:B------:R-:W-:Y:S02]  /*1610*/  USEL UR14, UR15, 0xc, UP0 ;  /* 0x0000000c0f0e7887 */ /* 0x000fe40008000000 */
[----:B------:R-:W-:-:S02]  /*1620*/  UIADD3 UR13, UPT, UPT, UR13, 0x3e, URZ ;  /* 0x0000003e0d0d7890 */ /* 0x000fc4000fffe0ff */
[----:B------:R-:W-:Y:S02]  /*1630*/  UIADD3 UR5, UPT, UPT, UR14, -0x1, URZ ;  /* 0xffffffff0e057890 */ /* 0x000fe4000fffe0ff */
[----:B------:R-:W-:-:S03]  /*1640*/  UIADD3 UR7, UPT, UPT, UR15, -UR14, URZ ;  /* 0x8000000e0f077290 */ /* 0x000fc6000fffe0ff */
[----:B------:R-:W-:-:S04]  /*1650*/  @UP1 UIADD3 UR5, UPT, UPT, UR14, URZ, URZ ;  /* 0x000000ff0e051290 */ /* 0x000fc8000fffe0ff */
[----:B--2---:R-:W-:-:S12]  /*1660*/  UIADD3 UR5, UPT, UPT, UR5, 0x1, URZ ;  /* 0x0000000105057890 */ /* 0x004fd8000fffe0ff */
.L_x_36:
[----:B------:R-:W-:Y:S01]  /*1670*/  UISETP.NE.AND UP0, UPT, UR37, URZ, UPT ;  /* 0x000000ff2500728c */ /* 0x000fe2000bf05270 */
[----:B------:R-:W1:Y:S08]  /*1680*/  S2UR UR37, SR_CgaCtaId ;  /* 0x00000000002579c3 */ /* 0x000e700000008800 */
[----:B------:R-:W-:Y:S05]  /*1690*/  BRA.U UP0, `(.L_x_19) ;  /* 0x0000000100347547 */ /* 0x000fea000b800000 */
[----:B------:R-:W2:Y:S01]  /*16a0*/  S2R R2, SR_CgaCtaId ;  /* 0x0000000000027919 */ /* 0x000ea20000008800 */
[----:B------:R-:W-:-:S04]  /*16b0*/  MOV R3, 0x400 ;  /* 0x0000040000037802 */ /* 0x000fc80000000f00 */
[----:B--2---:R-:W-:Y:S02]  /*16c0*/  LEA R2, R2, R3, 0x18 ;  /* 0x0000000302027211 */ /* 0x004fe400078ec0ff */
[----:B------:R-:W-:-:S03]  /*16d0*/  SHF.L.U32 R3, R11, 0x1f, RZ ;  /* 0x0000001f0b037819 */ /* 0x000fc600000006ff */
[----:B------:R-:W-:-:S04]  /*16e0*/  IMAD R2, R12, 0x8, R2 ;  /* 0x000000080c027824 */ /* 0x000fc800078e0202 */
[----:B------:R-:W2:Y:S02]  /*16f0*/  SYNCS.PHASECHK.TRANS64.TRYWAIT P0, [R2+URZ+0x180], R3 ;  /* 0x00018003020075a7 */ /* 0x000ea400080011ff */
[----:B--2---:R-:W-:Y:S05]  /*1700*/  @!P0 BRA `(.L_x_20) ;  /* 0x0000007800948947 */ /* 0x004fea0003800000 */
.L_x_140:
[----:B------:R-:W-:Y:S01]  /*1710*/  VIADD R12, R12, 0x1 ;  /* 0x000000010c0c7836 */ /* 0x000fe20000000000 */
[----:B------:R2:W-:Y:S04]  /*1720*/  SYNCS.ARRIVE.TRANS64.A1T0 RZ, [R2+URZ+0x170], RZ ;  /* 0x000170ff02ff79a7 */ /* 0x0005e800081000ff */
[----:B------:R-:W-:-:S04]  /*1730*/  ISETP.NE.AND P0, PT, R12, 0x2, PT ;  /* 0x000000020c00780c */ /* 0x000fc80003f05270 */
[----:B------:R-:W-:Y:S02]  /*1740*/  SEL R12, R12, RZ, P0 ;  /* 0x000000ff0c0c7207 */ /* 0x000fe40000000000 */
[----:B--2---:R-:W-:-:S04]  /*1750*/  SEL R2, RZ, 0x1, P0 ;  /* 0x00000001ff027807 */ /* 0x004fc80000000000 */
[----:B------:R-:W-:-:S07]  /*1760*/  LOP3.LUT R11, R11, R2, RZ, 0x3c, !PT ;  /* 0x000000020b0b7212 */ /* 0x000fce00078e3cff */
.L_x_19:
[----:B------:R-:W-:Y:S01]  /*1770*/  UMOV UR4, 0x400 ;  /* 0x0000040000047882 */ /* 0x000fe20000000000 */
[----:B------:R-:W-:Y:S01]  /*1780*/  SHF.L.U32 R2, R17, 0x1f, RZ ;  /* 0x0000001f11027819 */ /* 0x000fe200000006ff */
[----:B-1----:R-:W-:Y:S01]  /*1790*/  ULEA UR4, UR37, UR4, 0x18 ;  /* 0x0000000425047291 */ /* 0x002fe2000f8ec0ff */
[----:B------:R-:W-:Y:S01]  /*17a0*/  R2UR UR35, R15 ;  /* 0x000000000f2372ca */ /* 0x000fe200000e0000 */
[----:B------:R-:W-:Y:S01]  /*17b0*/  UISETP.GE.U32.AND UP0, UPT, UR13, 0x3f, UPT ;  /* 0x0000003f0d00788c */ /* 0x000fe2000bf06070 */
[----:B------:R-:W-:Y:S01]  /*17c0*/  R2UR UR11, R14 ;  /* 0x000000000e0b72ca */ /* 0x000fe200000e0000 */
[----:B------:R-:W-:Y:S01]  /*17d0*/  ULEA UR8, UR6, UR4, 0x3 ;  /* 0x0000000406087291 */ /* 0x000fe2000f8e18ff */
[----:B------:R-:W-:-:S08]  /*17e0*/  UMOV UR24, URZ ;  /* 0x000000ff00187c82 */ /* 0x000fd00008000000 */
[----:B------:R1:W2:Y:S01]  /*17f0*/  SYNCS.PHASECHK.TRANS64.TRYWAIT P0, [UR8+0x60], R2 ;  /* 0x00006002ff0075a7 */ /* 0x0002a20008001108 */
[----:B------:R-:W-:Y:S02]  /*1800*/  USHF.L.U32 UR35, UR35, 0x7, URZ ;  /* 0x0000000723237899 */ /* 0x000fe400080006ff */
[----:B------:R-:W-:Y:S01]  /*1810*/  USHF.L.U32 UR11, UR11, 0x7, URZ ;  /* 0x000000070b0b7899 */ /* 0x000fe200080006ff */
[----:B------:R-:W-:Y:S11]  /*1820*/  BRA.U !UP0, `(.L_x_21) ;  /* 0x0000000108a47547 */ /* 0x000ff6000b800000 */
[----:B------:R-:W-:Y:S01]  /*1830*/  UMOV UR16, URZ ;  /* 0x000000ff00107c82 */ /* 0x000fe20008000000 */
[----:B------:R-:W-:-:S05]  /*1840*/  UMOV UR17, UR6 ;  /* 0x0000000600117c82 */ /* 0x000fca0008000000 */
.L_x_26:
[----:B-1----:R-:W-:Y:S01]  /*1850*/  ULEA UR33, UR17, UR4, 0x3 ;  /* 0x0000000411217291 */ /* 0x002fe2000f8e18ff */
[----:B--2---:R-:W-:Y:S01]  /*1860*/  @!P5 MOV R3, 0x4000 ;  /* 0x000040000003d802 */ /* 0x004fe20000000f00 */
[----:B--2---:R-:W-:Y:S10]  /*1870*/  @P0 BRA `(.L_x_22) ;  /* 0x00000000000c0947 */ /* 0x004ff40003800000 */
[----:B------:R-:W-:-:S04]  /*1880*/  SHF.L.U32 R4, R17, 0x1f, RZ ;  /* 0x0000001f11047819 */ /* 0x000fc800000006ff */
[----:B------:R-:W2:Y:S02]  /*1890*/  SYNCS.PHASECHK.TRANS64.TRYWAIT P0, [UR33+0x60], R4 ;  /* 0x00006004ff0075a7 */ /* 0x000ea40008001121 */
[----:B--2---:R-:W-:Y:S05]  /*18a0*/  @!P0 BRA `(.L_x_23) ;  /* 0x0000007800408947 */ /* 0x004fea0003800000 */
.L_x_22:
[----:B------:R2:W-:Y:S01]  /*18b0*/  @!P5 SYNCS.ARRIVE.TRANS64 RZ, [UR33], R3 ;  /* 0x00000003ffffd9a7 */ /* 0x0005e20008000021 */
[----:B------:R-:W-:Y:S04]  /*18c0*/  BSSY.RECONVERGENT B0, `(.L_x_24) ;  /* 0x0000003000007945 */ /* 0x000fe80003800200 */
[----:B------:R-:W-:Y:S05]  /*18d0*/  @P4 BRA `(.L_x_25) ;  /* 0x0000000000044947 */ /* 0x000fea0003800000 */
[----:B------:R-:W-:Y:S05]  /*18e0*/  BPT.TRAP 0x1 ;  /* 0x000000040000795c */ /* 0x000fea0000300000 */
.L_x_25:
[----:B------:R-:W-:Y:S05]  /*18f0*/  BSYNC.RECONVERGENT B0 ;  /* 0x0000000000007941 */ /* 0x000fea0003800200 */
.L_x_24:
[----:B------:R-:W-:Y:S02]  /*1900*/  UIADD3 UR6, UPT, UPT, UR17, 0x1, URZ ;  /* 0x0000000111067890 */ /* 0x000fe4000fffe0ff */
[----:B------:R-:W-:Y:S02]  /*1910*/  UIADD3 UR26, UP1, UPT, UR22, 0x80, URZ ;  /* 0x00000080161a7890 */ /* 0x000fe4000ff3e0ff */
[----:B------:R-:W-:Y:S02]  /*1920*/  UISETP.NE.AND UP0, UPT, UR6, 0xc, UPT ;  /* 0x0000000c0600788c */ /* 0x000fe4000bf05270 */
[----:B------:R-:W-:Y:S02]  /*1930*/  USHF.L.U32 UR34, UR16, 0x5, URZ ;  /* 0x0000000510227899 */ /* 0x000fe400080006ff */
[----:B------:R-:W-:Y:S02]  /*1940*/  USEL UR9, URZ, 0x1, UP0 ;  /* 0x00000001ff097887 */ /* 0x000fe40008000000 */
[----:B------:R-:W-:-:S02]  /*1950*/  USEL UR6, UR6, URZ, UP0 ;  /* 0x000000ff06067287 */ /* 0x000fc40008000000 */
[----:B------:R-:W-:Y:S02]  /*1960*/  UIADD3 UR20, UP0, UPT, UR22, 0x180, URZ ;  /* 0x0000018016147890 */ /* 0x000fe4000ff1e0ff */
[----:B------:R-:W-:Y:S01]  /*1970*/  ULEA UR8, UR6, UR4, 0x3 ;  /* 0x0000000406087291 */ /* 0x000fe2000f8e18ff */
[----:B------:R-:W-:Y:S01]  /*1980*/  LOP3.LUT R17, R17, UR9, RZ, 0x3c, !PT ;  /* 0x0000000911117c12 */ /* 0x000fe2000f8e3cff */
[----:B------:R-:W-:Y:S02]  /*1990*/  UIADD3.X UR27, UPT, UPT, URZ, UR23, URZ, UP1, !UPT ;  /* 0x00000017ff1b7290 */ /* 0x000fe40008ffe4ff */
[----:B------:R-:W-:Y:S01]  /*19a0*/  UIADD3.X UR21, UPT, UPT, URZ, UR23, URZ, UP0, !UPT ;  /* 0x00000017ff157290 */ /* 0x000fe200087fe4ff */
[----:B-1----:R-:W-:Y:S01]  /*19b0*/  SHF.L.U32 R2, R17, 0x1f, RZ ;  /* 0x0000001f11027819 */ /* 0x002fe200000006ff */
[----:B------:R-:W-:Y:S01]  /*19c0*/  UMOV UR18, 0x0 ;  /* 0x0000000000127882 */ /* 0x000fe20000000000 */
[----:B------:R-:W-:Y:S01]  /*19d0*/  UMOV UR19, 0x10000000 ;  /* 0x1000000000137882 */ /* 0x000fe20000000000 */
[----:B------:R-:W-:Y:S01]  /*19e0*/  UMOV UR12, UR36 ;  /* 0x00000024000c7c82 */ /* 0x000fe20008000000 */
[----:B------:R1:W1:Y:S01]  /*19f0*/  SYNCS.PHASECHK.TRANS64.TRYWAIT P0, [UR8+0x60], R2 ;  /* 0x00006002ff0075a7 */ /* 0x0002620008001108 */
[----:B------:R-:W-:Y:S01]  /*1a00*/  ULEA UR8, UR17, UR4, 0xd ;  /* 0x0000000411087291 */ /* 0x000fe2000f8e68ff */
[----:B------:R-:W-:Y:S01]  /*1a10*/  UMOV UR9, UR33 ;  /* 0x0000002100097c82 */ /* 0x000fe20008000000 */
[----:B------:R-:W-:-:S02]  /*1a20*/  UMOV UR10, UR34 ;  /* 0x00000022000a7c82 */ /* 0x000fc40008000000 */
[----:B------:R-:W-:Y:S02]  /*1a30*/  UIADD3 UR32, UPT, UPT, UR8, 0x8400, URZ ;  /* 0x0000840008207890 */ /* 0x000fe4000fffe0ff */
[----:B------:R-:W-:Y:S02]  /*1a40*/  UIADD3 UR8, UPT, UPT, UR8, 0x20400, URZ ;  /* 0x0002040008087890 */ /* 0x000fe4000fffe0ff */
[----:B------:R-:W-:Y:S01]  /*1a50*/  UIADD3 UR16, UPT, UPT, UR16, 0x1, URZ ;  /* 0x0000000110107890 */ /* 0x000fe2000fffe0ff */
[----:B------:R-:W-:Y:S01]  /*1a60*/  UMOV UR24, UR5 ;  /* 0x0000000500187c82 */ /* 0x000fe20008000000 */
[----:B------:R-:W-:Y:S02]  /*1a70*/  UMOV UR17, UR6 ;  /* 0x0000000600117c82 */ /* 0x000fe40008000000 */
[----:B------:R-:W-:Y:S01]  /*1a80*/  UISETP.NE.AND UP0, UPT, UR16, UR5, UPT ;  /* 0x000000051000728c */ /* 0x000fe2000bf05270 */
[----:B------:R1:W-:Y:S02]  /*1a90*/  UTMALDG.3D [UR32], [UR26], desc[UR18] ;  /* 0x000012201a0075b4 */ /* 0x0003e40008011000 */
[----:B------:R1:W-:Y:S06]  /*1aa0*/  UTMALDG.3D [UR8], [UR20], desc[UR18] ;  /* 0x00001208140075b4 */ /* 0x0003ec0008011000 */
[----:B------:R-:W-:Y:S05]  /*1ab0*/  BRA.U UP0, `(.L_x_26) ;  /* 0xfffffffd00647547 */ /* 0x000fea000b83ffff */
.L_x_21:
[----:B-1----:R-:W-:Y:S01]  /*1ac0*/  ULEA UR8, UR6, UR4, 0x3 ;  /* 0x0000000406087291 */ /* 0x002fe2000f8e18ff */
[----:B------:R-:W-:Y:S01]  /*1ad0*/  SHF.L.U32 R2, R17, 0x1f, RZ ;  /* 0x0000001f11027819 */ /* 0x000fe200000006ff */
[----:B------:R-:W-:Y:S01]  /*1ae0*/  @!P1 SYNCS.ARRIVE.TRANS64.A1T0 RZ, [UR4+0x108], RZ ;  /* 0x000108ffffff99a7 */ /* 0x000fe20008100004 */
[----:B------:R-:W-:-:S06]  /*1af0*/  UISETP.GT.AND UP0, UPT, UR15, UR14, UPT ;  /* 0x0000000e0f00728c */ /* 0x000fcc000bf04270 */
[----:B--2---:R1:W2:Y:S03]  /*1b00*/  SYNCS.PHASECHK.TRANS64.TRYWAIT P0, [UR8+0x60], R2 ;  /* 0x00006002ff0075a7 */ /* 0x0042a60008001108 */
[----:B------:R-:W-:Y:S05]  /*1b10*/  BRA.U !UP0, `(.L_x_27) ;  /* 0x0000000108a87547 */ /* 0x000fea000b800000 */
[----:B------:R-:W-:Y:S01]  /*1b20*/  UIADD3 UR21, UPT, UPT, UR7, UR24, URZ ;  /* 0x0000001807157290 */ /* 0x000fe2000fffe0ff */
[----:B------:R-:W-:-:S11]  /*1b30*/  UMOV UR25, UR6 ;  /* 0x0000000600197c82 */ /* 0x000fd60008000000 */
.L_x_32:
[----:B-1----:R-:W-:Y:S01]  /*1b40*/  ULEA UR17, UR25, UR4, 0x3 ;  /* 0x0000000419117291 */ /* 0x002fe2000f8e18ff */
[----:B--2---:R-:W-:Y:S01]  /*1b50*/  @!P5 MOV R3, 0x4000 ;  /* 0x000040000003d802 */ /* 0x004fe20000000f00 */
[----:B--2---:R-:W-:Y:S10]  /*1b60*/  @P0 BRA `(.L_x_28) ;  /* 0x00000000000c0947 */ /* 0x004ff40003800000 */
[----:B------:R-:W-:-:S04]  /*1b70*/  SHF.L.U32 R4, R17, 0x1f, RZ ;  /* 0x0000001f11047819 */ /* 0x000fc800000006ff */
[----:B------:R-:W2:Y:S02]  /*1b80*/  SYNCS.PHASECHK.TRANS64.TRYWAIT P0, [UR17+0x60], R4 ;  /* 0x00006004ff0075a7 */ /* 0x000ea40008001111 */
[----:B--2---:R-:W-:Y:S05]  /*1b90*/  @!P0 BRA `(.L_x_29) ;  /* 0x00000074009c8947 */ /* 0x004fea0003800000 */
.L_x_28:
[----:B------:R2:W-:Y:S01]  /*1ba0*/  @!P5 SYNCS.ARRIVE.TRANS64 RZ, [UR17], R3 ;  /* 0x00000003ffffd9a7 */ /* 0x0005e20008000011 */
[----:B------:R-:W-:Y:S04]  /*1bb0*/  BSSY.RECONVERGENT B0, `(.L_x_30) ;  /* 0x0000003000007945 */ /* 0x000fe80003800200 */
[----:B------:R-:W-:Y:S05]  /*1bc0*/  @P4 BRA `(.L_x_31) ;  /* 0x0000000000044947 */ /* 0x000fea0003800000 */
[----:B------:R-:W-:Y:S05]  /*1bd0*/  BPT.TRAP 0x1 ;  /* 0x000000040000795c */ /* 0x000fea0000300000 */
.L_x_31:
[----:B------:R-:W-:Y:S05]  /*1be0*/  BSYNC.RECONVERGENT B0 ;  /* 0x0000000000007941 */ /* 0x000fea0003800200 */
.L_x_30:
        /* <DEDUP_REMOVED lines=20> */
[----:B------:R-:W-:Y:S01]  /*1d30*/  UIADD3 UR8, UPT, UPT, UR8, 0x20400, URZ ;  /* 0x0002040008087890 */ /* 0x000fe2000fffe0ff */
[----:B------:R-:W-:Y:S01]  /*1d40*/  UMOV UR9, UR17 ;  /* 0x0000001100097c82 */ /* 0x000fe20008000000 */
[----:B------:R-:W-:Y:S01]  /*1d50*/  UMOV UR10, UR18 ;  /* 0x00000012000a7c82 */ /* 0x000fe20008000000 */
[----:B------:R-:W-:Y:S01]  /*1d60*/  UIADD3 UR24, UPT, UPT, UR24, 0x1, URZ ;  /* 0x0000000118187890 */ /* 0x000fe2000fffe0ff */
[----:B------:R-:W-:-:S03]  /*1d70*/  UMOV UR25, UR6 ;  /* 0x0000000600197c82 */ /* 0x000fc60008000000 */
[----:B------:R1:W-:Y:S01]  /*1d80*/  UTMALDG.3D [UR16], [UR30], desc[UR26] ;  /* 0x00001a101e0075b4 */ /* 0x0003e20008011000 */
[----:B------:R-:W-:Y:S01]  /*1d90*/  UISETP.NE.AND UP0, UPT, UR24, UR21, UPT ;  /* 0x000000151800728c */ /* 0x000fe2000bf05270 */
[----:B------:R1:W-:Y:S08]  /*1da0*/  UTMALDG.3D [UR8], [UR28], desc[UR26] ;  /* 0x00001a081c0075b4 */ /* 0x0003f00008011000 */
[----:B------:R-:W-:Y:S05]  /*1db0*/  BRA.U UP0, `(.L_x_32) ;  /* 0xfffffffd00607547 */ /* 0x000fea000b83ffff */
.L_x_27:
[C---:B-1----:R-:W-:Y:S01]  /*1dc0*/  LEA R2, R16.reuse, UR4, 0x3 ;  /* 0x0000000410027c11 */ /* 0x042fe2000f8e18ff */
[----:B------:R-:W-:Y:S01]  /*1dd0*/  NOP ;  /* 0x0000000000007918 */ /* 0x000fe20000000000 */
[----:B--2---:R-:W-:Y:S02]  /*1de0*/  SHF.L.U32 R3, R13, 0x1f, RZ ;  /* 0x0000001f0d037819 */ /* 0x004fe400000006ff */
[----:B------:R-:W-:Y:S02]  /*1df0*/  LEA R4, R16, UR4, 0x4 ;  /* 0x0000000410047c11 */ /* 0x000fe4000f8e20ff */
[----:B------:R-:W1:Y:S02]  /*1e00*/  SYNCS.PHASECHK.TRANS64.TRYWAIT P0, [R2+URZ+0x110], R3 ;  /* 0x00011003020075a7 */ /* 0x000e6400080011ff */
[----:B-1----:R-:W-:Y:S05]  /*1e10*/  @!P0 BRA `(.L_x_33) ;  /* 0x0000007400148947 */ /* 0x002fea0003800000 */
.L_x_143:
[----:B------:R-:W2:Y:S01]  /*1e20*/  LDS.128 R4, [R4+0x1a0] ;  /* 0x0001a00004047984 */ /* 0x000ea20000000c00 */
[----:B---3--:R-:W-:Y:S01]  /*1e30*/  ISETP.GE.AND P0, PT, R40, 0x1, PT ;  /* 0x000000012800780c */ /* 0x008fe20003f06270 */
[----:B-1----:R-:W-:Y:S01]  /*1e40*/  VIADD R2, R2, 0x120 ;  /* 0x0000012002027836 */ /* 0x002fe20000000000 */
[----:B------:R-:W-:Y:S01]  /*1e50*/  @!PT LDS RZ, [RZ] ;  /* 0x00000000fffff984 */ /* 0x000fe20000000800 */
[----:B------:R-:W-:Y:S01]  /*1e60*/  @!PT LDS RZ, [RZ] ;  /* 0x00000000fffff984 */ /* 0x000fe20000000800 */
[----:B------:R-:W-:Y:S01]  /*1e70*/  @!PT LDS RZ, [RZ] ;  /* 0x00000000fffff984 */ /* 0x000fe20000000800 */
[----:B------:R-:W-:Y:S01]  /*1e80*/  @!PT LDS RZ, [RZ] ;  /* 0x00000000fffff984 */ /* 0x000fe20000000800 */
[----:B------:R1:W-:Y:S06]  /*1e90*/  MEMBAR.ALL.CTA ;  /* 0x0000000000007992 */ /* 0x0003ec0000008000 */
[----:B-1----:R-:W1:Y:S01]  /*1ea0*/  FENCE.VIEW.ASYNC.S ;  /* 0x00000000000073c6 */ /* 0x002e620000000000 */
[----:B------:R-:W-:-:S04]  /*1eb0*/  PRMT R2, RZ, 0x654, R2 ;  /* 0x00000654ff027816 */ /* 0x000fc80000000002 */
[----:B-1----:R1:W-:Y:S01]  /*1ec0*/  SYNCS.ARRIVE.TRANS64.RED.A1T0 RZ, [R2+URZ], RZ ;  /* 0x000000ff02ff79a7 */ /* 0x0023e200081004ff */
[----:B--2---:R-:W-:-:S13]  /*1ed0*/  LOP3.LUT P2, RZ, R6, 0x1, RZ, 0xc0, !PT ;  /* 0x0000000106ff7812 */ /* 0x004fda000784c0ff */
[----:B------:R-:W-:Y:S01]  /*1ee0*/  @P2 SHF.R.U32.HI R3, RZ, 0x10, R5 ;  /* 0x00000010ff032819 */ /* 0x000fe20000011605 */
[----:B------:R-:W-:Y:S01]  /*1ef0*/  VOTEU.ANY UP0, P2 ;  /* 0x0000000000ff7886 */ /* 0x000fe20001000100 */
[----:B------:R-:W-:Y:S02]  /*1f00*/  @P2 MOV R10, R4 ;  /* 0x00000004000a2202 */ /* 0x000fe40000000f00 */
[----:B------:R-:W-:Y:S02]  /*1f10*/  @P2 R2UR.BROADCAST UR8, R3 ;  /* 0x00000000030822ca */ /* 0x000fe400008e0000 */
[----:B------:R-:W-:-:S11]  /*1f20*/  @P2 LOP3.LUT R9, R5, 0xffff, RZ, 0xc0, !PT ;  /* 0x0000ffff05092812 */ /* 0x000fd600078ec0ff */
[----:B------:R-:W-:Y:S01]  /*1f30*/  @UP0 UMOV UR36, UR8 ;  /* 0x0000000800240c82 */ /* 0x000fe20008000000 */
[----:B-1----:R-:W-:Y:S05]  /*1f40*/  @!P0 BRA `(.L_x_34) ;  /* 0x0000000000b88947 */ /* 0x002fea0003800000 */
[----:B------:R-:W4:Y:S01]  /*1f50*/  LDC.64 R4, c[0x0][0xb18] ;  /* 0x0002c600ff047b82 */ /* 0x000f220000000a00 */
[----:B------:R-:W-:-:S07]  /*1f60*/  ISETP.NE.AND P3, PT, R40, 0x1, PT ;  /* 0x000000012800780c */ /* 0x000fce0003f65270 */
[----:B------:R-:W1:Y:S08]  /*1f70*/  LDC.64 R6, c[0x0][0xb10] ;  /* 0x0002c400ff067b82 */ /* 0x000e700000000a00 */
[----:B------:R-:W2:Y:S08]  /*1f80*/  LDC R14, c[0x0][0xb20] ;  /* 0x0002c800ff0e7b82 */ /* 0x000eb00000000800 */
[----:B------:R-:W3:Y:S01]  /*1f90*/  LDC R15, c[0x0][0xb0c] ;  /* 0x0002c300ff0f7b82 */ /* 0x000ee20000000800 */
[----:B----4-:R-:W-:Y:S01]  /*1fa0*/  IMAD.HI.U32 R19, R0, R5, RZ ;  /* 0x0000000500137227 */ /* 0x010fe200078e00ff */
[----:B------:R-:W-:-:S03]  /*1fb0*/  ISETP.NE.AND P0, PT, R4, 0x1, PT ;  /* 0x000000010400780c */ /* 0x000fc60003f05270 */
[----:B------:R-:W-:-:S03]  /*1fc0*/  IMAD.HI.U32 R5, R9, R5, RZ ;  /* 0x0000000509057227 */ /* 0x000fc600078e00ff */
[----:B------:R-:W4:Y:S01]  /*1fd0*/  LDC.64 R2, c[0x0][0xb28] ;  /* 0x0002ca00ff027b82 */ /* 0x000f220000000a00 */
[----:B-1----:R-:W-:-:S04]  /*1fe0*/  IMAD.HI.U32 R20, R8, R6, RZ ;  /* 0x0000000608147227 */ /* 0x002fc800078e00ff */
[----:B------:R-:W-:Y:S01]  /*1ff0*/  IMAD.HI.U32 R21, R10, R6, RZ ;  /* 0x000000060a157227 */ /* 0x000fe200078e00ff */
[----:B------:R-:W-:Y:S02]  /*2000*/  SHF.R.U32.HI R20, RZ, R7, R20 ;  /* 0x00000007ff147219 */ /* 0x000fe40000011614 */
[-C--:B--2---:R-:W-:Y:S02]  /*2010*/  SHF.R.U32.HI R19, RZ, R14.reuse, R19 ;  /* 0x0000000eff137219 */ /* 0x084fe40000011613 */
[----:B------:R-:W-:Y:S02]  /*2020*/  SHF.R.U32.HI R5, RZ, R14, R5 ;  /* 0x0000000eff057219 */ /* 0x000fe40000011605 */
[----:B------:R-:W-:Y:S02]  /*2030*/  SEL R19, R0, R19, !P0 ;  /* 0x0000001300137207 */ /* 0x000fe40004000000 */
[----:B------:R-:W-:Y:S02]  /*2040*/  SHF.R.U32.HI R21, RZ, R7, R21 ;  /* 0x00000007ff157219 */ /* 0x000fe40000011615 */
[----:B---3--:R-:W-:-:S02]  /*2050*/  ISETP.NE.AND P1, PT, R15, 0x1, PT ;  /* 0x000000010f00780c */ /* 0x008fc40003f25270 */
[----:B------:R-:W-:Y:S02]  /*2060*/  SEL R5, R9, R5, !P0 ;  /* 0x0000000509057207 */ /* 0x000fe40004000000 */
[----:B------:R-:W-:Y:S02]  /*2070*/  SEL R20, R8, R20, !P1 ;  /* 0x0000001408147207 */ /* 0x000fe40004800000 */
[----:B------:R-:W-:Y:S01]  /*2080*/  SEL R21, R10, R21, !P1 ;  /* 0x000000150a157207 */ /* 0x000fe20004800000 */
[----:B----4-:R-:W-:-:S04]  /*2090*/  IMAD.HI.U32 R18, R19, R2, RZ ;  /* 0x0000000213127227 */ /* 0x010fc800078e00ff */
        /* <DEDUP_REMOVED lines=10> */
[----:B------:R-:W-:-:S04]  /*2140*/  @!P0 IMAD.HI.U32 R7, R21, R2, RZ ;  /* 0x0000000215078227 */ /* 0x000fc800078e00ff */
[----:B------:R-:W-:Y:S01]  /*2150*/  IMAD.MOV R2, RZ, RZ, -R6 ;  /* 0x000000ffff027224 */ /* 0x000fe200078e0a06 */
[----:B------:R-:W-:Y:S02]  /*2160*/  @!P0 SHF.R.U32.HI R3, RZ, R3, R7 ;  /* 0x00000003ff038219 */ /* 0x000fe40000011607 */
[----:B------:R-:W-:Y:S01]  /*2170*/  IADD3 R7, PT, PT, -R5, RZ, RZ ;  /* 0x000000ff05077210 */ /* 0x000fe20007ffe1ff */
[----:B------:R-:W-:Y:S01]  /*2180*/  IMAD R2, R40, R2, R5 ;  /* 0x0000000228027224 */ /* 0x000fe200078e0205 */
        /* <DEDUP_REMOVED lines=10> */
.L_x_34:
[----:B------:R-:W1:Y:S02]  /*2230*/  LDCU UR8, c[0x0][0xb30] ;  /* 0x00016600ff0877ac */ /* 0x000e640008000800 */
[----:B-1----:R-:W-:-:S09]  /*2240*/  UISETP.NE.AND UP0, UPT, UR8, 0x1, UPT ;  /* 0x000000010800788c */ /* 0x002fd2000bf05270 */
[----:B------:R-:W-:Y:S05]  /*2250*/  BRA.U UP0, `(.L_x_35) ;  /* 0x0000000100407547 */ /* 0x000fea000b800000 */
[----:B------:R-:W1:Y:S08]  /*2260*/  LDC.64 R4, c[0x0][0xb10] ;  /* 0x0002c400ff047b82 */ /* 0x000e700000000a00 */
[----:B------:R-:W2:Y:S08]  /*2270*/  LDC.64 R2, c[0x0][0xb18] ;  /* 0x0002c600ff027b82 */ /* 0x000eb00000000a00 */
[----:B------:R-:W3:Y:S08]  /*2280*/  LDC R6, c[0x0][0xb20] ;  /* 0x0002c800ff067b82 */ /* 0x000ef00000000800 */
[----:B------:R-:W4:Y:S01]  /*2290*/  LDC R7, c[0x0][0xb0c] ;  /* 0x0002c300ff077b82 */ /* 0x000f220000000800 */
[----:B-1----:R-:W-:-:S05]  /*22a0*/  IMAD.HI.U32 R4, R10, R4, RZ ;  /* 0x000000040a047227 */ /* 0x002fca00078e00ff */
[----:B------:R-:W-:Y:S01]  /*22b0*/  SHF.R.U32.HI R4, RZ, R5, R4 ;  /* 0x00000005ff047219 */ /* 0x000fe20000011604 */
[----:B--2---:R-:W-:Y:S01]  /*22c0*/  IMAD.HI.U32 R3, R9, R3, RZ ;  /* 0x0000000309037227 */ /* 0x004fe200078e00ff */
[----:B------:R-:W-:-:S04]  /*22d0*/  ISETP.NE.AND P0, PT, R2, 0x1, PT ;  /* 0x000000010200780c */ /* 0x000fc80003f05270 */
[----:B---3--:R-:W-:-:S04]  /*22e0*/  SHF.R.U32.HI R3, RZ, R6, R3 ;  /* 0x00000006ff037219 */ /* 0x008fc80000011603 */
[----:B------:R-:W-:Y:S02]  /*22f0*/  SEL R3, R9, R3, !P0 ;  /* 0x0000000309037207 */ /* 0x000fe40004000000 */
[----:B----4-:R-:W-:-:S04]  /*2300*/  ISETP.NE.AND P1, PT, R7, 0x1, PT ;  /* 0x000000010700780c */ /* 0x010fc80003f25270 */
[----:B------:R-:W-:-:S05]  /*2310*/  SEL R4, R10, R4, !P1 ;  /* 0x000000040a047207 */ /* 0x000fca0004800000 */
[----:B------:R-:W-:Y:S02]  /*2320*/  IMAD.IADD R5, R3, 0x1, -R4 ;  /* 0x0000000103057824 */ /* 0x000fe400078e0a04 */
[----:B------:R-:W-:Y:S02]  /*2330*/  IMAD.IADD R3, R4, 0x1, -R3 ;  /* 0x0000000104037824 */ /* 0x000fe400078e0a03 */
[----:B------:R-:W-:Y:S02]  /*2340*/  IMAD R10, R5, R7, R10 ;  /* 0x00000007050a7224 */ /* 0x000fe400078e020a */
[----:B------:R-:W-:-:S07]  /*2350*/  IMAD R9, R3, R2, R9 ;  /* 0x0000000203097224 */ /* 0x000fce00078e0209 */
.L_x_35:
[----:B------:R-:W-:Y:S01]  /*2360*/  VIADD R16, R16, 0x1 ;  /* 0x0000000110107836 */ /* 0x000fe20000000000 */
[----:B------:R-:W-:Y:S01]  /*2370*/  PLOP3.LUT P1, PT, PT, PT, PT, 0x80, 0x8 ;  /* 0x000000000008781c */ /* 0x000fe20003f2f070 */
[----:B------:R-:W-:Y:S02]  /*2380*/  IMAD.IADD R15, R10, 0x1, R87 ;  /* 0x000000010a0f7824 */ /* 0x000fe400078e0257 */
[----:B------:R-:W-:Y:S01]  /*2390*/  IMAD.IADD R14, R9, 0x1, R86 ;  /* 0x00000001090e7824 */ /* 0x000fe200078e0256 */
[----:B------:R-:W-:-:S04]  /*23a0*/  ISETP.NE.AND P0, PT, R16, 0x2, PT ;  /* 0x000000021000780c */ /* 0x000fc80003f05270 */
[----:B------:R-:W-:Y:S02]  /*23b0*/  SEL R2, RZ, 0x1, P0 ;  /* 0x00000001ff027807 */ /* 0x000fe40000000000 */
[----:B------:R-:W-:Y:S02]  /*23c0*/  SEL R16, R16, RZ, P0 ;  /* 0x000000ff10107207 */ /* 0x000fe40000000000 */
[----:B------:R-:W-:Y:S01]  /*23d0*/  LOP3.LUT R13, R13, R2, RZ, 0x3c, !PT ;  /* 0x000000020d0d7212 */ /* 0x000fe200078e3cff */
[----:B------:R-:W-:Y:S06]  /*23e0*/  @P2 BRA `(.L_x_36) ;  /* 0xfffffff000a02947 */ /* 0x000fec000383ffff */
[----:B------:R-:W-:Y:S01]  /*23f0*/  UIADD3 UR4, UPT, UPT, UR4, 0x60, URZ ;  /* 0x0000006004047890 */ /* 0x000fe2000fffe0ff */
[----:B------:R-:W-:-:S03]  /*2400*/  SHF.L.U32 R2, R17, 0x1f, RZ ;  /* 0x0000001f11027819 */ /* 0x000fc600000006ff */
[----:B------:R-:W-:-:S09]  /*2410*/  ULEA UR5, UR6, UR4, 0x3 ;  /* 0x0000000406057291 */ /* 0x000fd2000f8e18ff */
[----:B------:R-:W1:Y:S02]  /*2420*/  SYNCS.PHASECHK.TRANS64.TRYWAIT P0, [UR5], R2 ;  /* 0x00000002ff0075a7 */ /* 0x000e640008001105 */
[----:B-1----:R-:W-:Y:S05]  /*2430*/  @!P0 BRA `(.L_x_37) ;  /* 0x0000006c00a08947 */ /* 0x002fea0003800000 */
.L_x_145:
[----:B------:R-:W-:-:S04]  /*2440*/  UIADD3 UR6, UPT, UPT, UR6, 0x1, URZ ;  /* 0x0000000106067890 */ /* 0x000fc8000fffe0ff */
[----:B------:R-:W-:-:S04]  /*2450*/  UISETP.NE.AND UP0, UPT, UR6, 0xc, UPT ;  /* 0x0000000c0600788c */ /* 0x000fc8000bf05270 */
[----:B------:R-:W-:Y:S02]  /*2460*/  USEL UR7, URZ, 0x1, UP0 ;  /* 0x00000001ff077887 */ /* 0x000fe40008000000 */
[----:B------:R-:W-:-:S04]  /*2470*/  USEL UR6, UR6, URZ, UP0 ;  /* 0x000000ff06067287 */ /* 0x000fc80008000000 */
[----:B------:R-:W-:Y:S01]  /*2480*/  ULEA UR5, UR6, UR4, 0x3 ;  /* 0x0000000406057291 */ /* 0x000fe2000f8e18ff */
[----:B-1----:R-:W-:-:S04]  /*2490*/  LOP3.LUT R2, R17, UR7, RZ, 0x3c, !PT ;  /* 0x0000000711027c12 */ /* 0x002fc8000f8e3cff */
[----:B------:R-:W-:-:S04]  /*24a0*/  SHF.L.U32 R3, R2, 0x1f, RZ ;  /* 0x0000001f02037819 */ /* 0x000fc800000006ff */
[----:B------:R-:W1:Y:S02]  /*24b0*/  SYNCS.PHASECHK.TRANS64.TRYWAIT P0, [UR5], R3 ;  /* 0x00000003ff0075a7 */ /* 0x000e640008001105 */
[----:B-1----:R-:W-:Y:S05]  /*24c0*/  @!P0 BRA `(.L_x_38) ;  /* 0x0000006c00948947 */ /* 0x002fea0003800000 */
.L_x_147:
[----:B------:R-:W-:-:S04]  /*24d0*/  UIADD3 UR6, UPT, UPT, UR6, 0x1, URZ ;  /* 0x0000000106067890 */ /* 0x000fc8000fffe0ff */
[----:B------:R-:W-:-:S04]  /*24e0*/  UISETP.NE.AND UP0, UPT, UR6, 0xc, UPT ;  /* 0x0000000c0600788c */ /* 0x000fc8000bf05270 */
[----:B------:R-:W-:Y:S02]  /*24f0*/  USEL UR7, URZ, 0x1, UP0 ;  /* 0x00000001ff077887 */ /* 0x000fe40008000000 */
[----:B------:R-:W-:-:S04]  /*2500*/  USEL UR6, UR6, URZ, UP0 ;  /* 0x000000ff06067287 */ /* 0x000fc80008000000 */
[----:B------:R-:W-:Y:S01]  /*2510*/  ULEA UR5, UR6, UR4, 0x3 ;  /* 0x0000000406057291 */ /* 0x000fe2000f8e18ff */
[----:B------:R-:W-:-:S04]  /*2520*/  LOP3.LUT R2, R2, UR7, RZ, 0x3c, !PT ;  /* 0x0000000702027c12 */ /* 0x000fc8000f8e3cff */
[----:B-1----:R-:W-:-:S04]  /*2530*/  SHF.L.U32 R3, R2, 0x1f, RZ ;  /* 0x0000001f02037819 */ /* 0x002fc800000006ff */
[----:B------:R-:W1:Y:S02]  /*2540*/  SYNCS.PHASECHK.TRANS64.TRYWAIT P0, [UR5], R3 ;  /* 0x00000003ff0075a7 */ /* 0x000e640008001105 */
[----:B-1----:R-:W-:Y:S05]  /*2550*/  @!P0 BRA `(.L_x_39) ;  /* 0x0000006c00888947 */ /* 0x002fea0003800000 */
.L_x_149:
        /* <DEDUP_REMOVED lines=9> */
.L_x_151:
        /* <DEDUP_REMOVED lines=9> */
.L_x_153:
        /* <DEDUP_REMOVED lines=9> */
.L_x_155:
        /* <DEDUP_REMOVED lines=9> */
.L_x_157:
        /* <DEDUP_REMOVED lines=9> */
.L_x_159:
        /* <DEDUP_REMOVED lines=9> */
.L_x_161:
        /* <DEDUP_REMOVED lines=9> */
.L_x_163:
        /* <DEDUP_REMOVED lines=9> */
.L_x_165:
[----:B------:R-:W-:-:S04]  /*29e0*/  UIADD3 UR6, UPT, UPT, UR6, 0x1, URZ ;  /* 0x0000000106067890 */ /* 0x000fc8000fffe0ff */
[----:B------:R-:W-:-:S04]  /*29f0*/  UISETP.NE.AND UP0, UPT, UR6, 0xc, UPT ;  /* 0x0000000c0600788c */ /* 0x000fc8000bf05270 */
[----:B------:R-:W-:Y:S02]  /*2a00*/  USEL UR5, URZ, 0x1, UP0 ;  /* 0x00000001ff057887 */ /* 0x000fe40008000000 */
[----:B------:R-:W-:-:S04]  /*2a10*/  USEL UR6, UR6, URZ, UP0 ;  /* 0x000000ff06067287 */ /* 0x000fc80008000000 */
[----:B------:R-:W-:Y:S01]  /*2a20*/  ULEA UR6, UR6, UR4, 0x3 ;  /* 0x0000000406067291 */ /* 0x000fe2000f8e18ff */
[----:B------:R-:W-:-:S04]  /*2a30*/  LOP3.LUT R2, R2, UR5, RZ, 0x3c, !PT ;  /* 0x0000000502027c12 */ /* 0x000fc8000f8e3cff */
[----:B------:R-:W-:Y:S01]  /*2a40*/  SHF.L.U32 R2, R2, 0x1f, RZ ;  /* 0x0000001f02027819 */ /* 0x000fe200000006ff */
[----:B-1--4-:R-:W-:-:S07]  /*2a50*/  IMAD.U32 R0, RZ, RZ, UR6 ;  /* 0x00000006ff007e24 */ /* 0x012fce000f8e00ff */
.L_x_48:
[----:B-1----:R1:W2:Y:S02]  /*2a60*/  SYNCS.PHASECHK.TRANS64.TRYWAIT P0, [R0+URZ], R2 ;  /* 0x00000002000075a7 */ /* 0x0022a400080011ff */
[----:B--2---:R-:W-:Y:S05]  /*2a70*/  @!P0 NANOSLEEP.SYNCS 0x989680 ;  /* 0x009896800000895d */ /* 0x004fea0003900000 */
[----:B------:R-:W2:Y:S02]  /*2a80*/  @!P0 SYNCS.PHASECHK.TRANS64 P0, [R0+URZ], R2 ;  /* 0x00000002000085a7 */ /* 0x000ea400080010ff */
[----:B--2---:R-:W-:Y:S05]  /*2a90*/  @P0 EXIT ;  /* 0x000000000000094d */ /* 0x004fea0003800000 */
[----:B------:R-:W-:Y:S05]  /*2aa0*/  BRA `(.L_x_48) ;  /* 0xfffffffc00ec7947 */ /* 0x000fea000383ffff */
.L_x_18:
[----:B------:R-:W-:-:S04]  /*2ab0*/  UISETP.NE.AND UP1, UPT, UR37, URZ, UPT ;  /* 0x000000ff2500728c */ /* 0x000fc8000bf25270 */
[----:B------:R-:W-:-:S09]  /*2ac0*/  UISETP.NE.OR UP1, UPT, UR8, 0x1, UP1 ;  /* 0x000000010800788c */ /* 0x000fd20008f25670 */
[----:B------:R-:W-:Y:S05]  /*2ad0*/  BRA.U UP1, `(.L_x_49) ;  /* 0x0000000501487547 */ /* 0x000fea000b800000 */
[----:B------:R-:W-:Y:S01]  /*2ae0*/  ISETP.NE.AND P2, PT, R2, RZ, PT ;  /* 0x000000ff0200720c */ /* 0x000fe20003f45270 */
[----:B------:R-:W-:Y:S01]  /*2af0*/  IMAD.MOV.U32 R12, RZ, RZ, 0x1 ;  /* 0x00000001ff0c7424 */ /* 0x000fe200078e00ff */
[----:B------:R-:W-:Y:S02]  /*2b00*/  CS2R R10, SRZ ;  /* 0x00000000000a7805 */ /* 0x000fe4000001ff00 */
[----:B------:R-:W-:Y:S01]  /*2b10*/  CS2R R8, SRZ ;  /* 0x0000000000087805 */ /* 0x000fe2000001ff00 */
[----:B------:R-:W-:Y:S01]  /*2b20*/  UMOV UR4, 0x400 ;  /* 0x0000040000047882 */ /* 0x000fe20000000000 */
[----:B------:R-:W-:Y:S01]  /*2b30*/  UMOV UR6, URZ ;  /* 0x000000ff00067c82 */ /* 0x000fe20008000000 */
[----:B------:R-:W-:-:S12]  /*2b40*/  ULEA UR37, UR37, UR4, 0x18 ;  /* 0x0000000425257291 */ /* 0x000fd8000f8ec0ff */
.L_x_53:
[----:B------:R-:W-:Y:S02]  /*2b50*/  LEA R0, R8, UR37, 0x3 ;  /* 0x0000002508007c11 */ /* 0x000fe4000f8e18ff */
[----:B------:R-:W-:-:S03]  /*2b60*/  SHF.L.U32 R4, R9, 0x1f, RZ ;  /* 0x0000001f09047819 */ /* 0x000fc600000006ff */
[----:B------:R-:W-:Y:S01]  /*2b70*/  VIADD R5, R0, 0x180 ;  /* 0x0000018000057836 */ /* 0x000fe20000000000 */
[----:B------:R-:W1:Y:S02]  /*2b80*/  SYNCS.PHASECHK.TRANS64.TRYWAIT P0, [R0+URZ+0x170], R4 ;  /* 0x00017004000075a7 */ /* 0x000e6400080011ff */
[----:B-1----:R-:W-:Y:S05]  /*2b90*/  @!P0 BRA `(.L_x_50) ;  /* 0x0000006800d08947 */ /* 0x002fea0003800000 */
.L_x_166:
[----:B------:R-:W-:Y:S01]  /*2ba0*/  ULEA UR5, UR6, UR37, 0x3 ;  /* 0x0000002506057291 */ /* 0x000fe2000f8e18ff */
[----:B-1----:R-:W-:Y:S01]  /*2bb0*/  PRMT R0, RZ, 0x654, R5 ;  /* 0x00000654ff007816 */ /* 0x002fe20000000005 */
[----:B------:R-:W-:Y:S01]  /*2bc0*/  @!P2 IMAD.MOV.U32 R4, RZ, RZ, 0x10 ;  /* 0x00000010ff04a424 */ /* 0x000fe200078e00ff */
[----:B------:R-:W-:Y:S01]  /*2bd0*/  SHF.L.U32 R5, R12, 0x1f, RZ ;  /* 0x0000001f0c057819 */ /* 0x000fe200000006ff */
[----:B------:R-:W-:Y:S01]  /*2be0*/  UIADD3 UR4, UPT, UPT, UR5, 0x110, URZ ;  /* 0x0000011005047890 */ /* 0x000fe2000fffe0ff */
[----:B------:R1:W-:Y:S05]  /*2bf0*/  SYNCS.ARRIVE.TRANS64.RED.A1T0 RZ, [R0+URZ], RZ ;  /* 0x000000ff00ff79a7 */ /* 0x0003ea00081004ff */
[----:B------:R-:W-:Y:S01]  /*2c00*/  IMAD.U32 R6, RZ, RZ, UR4 ;  /* 0x00000004ff067e24 */ /* 0x000fe2000f8e00ff */
[----:B------:R-:W2:Y:S04]  /*2c10*/  SYNCS.PHASECHK.TRANS64.TRYWAIT P0, [UR5+0x120], R5 ;  /* 0x00012005ff0075a7 */ /* 0x000ea80008001105 */
[----:B------:R-:W-:Y:S01]  /*2c20*/  PRMT R6, R2, 0x654, R6 ;  /* 0x0000065402067816 */ /* 0x000fe20000000006 */
[----:B-12---:R-:W-:Y:S06]  /*2c30*/  @!P0 BRA `(.L_x_51) ;  /* 0x0000006800bc8947 */ /* 0x006fec0003800000 */
.L_x_168:
[----:B------:R-:W-:Y:S01]  /*2c40*/  ULEA UR4, UR6, UR37, 0x4 ;  /* 0x0000002506047291 */ /* 0x000fe2000f8e20ff */
[----:B------:R-:W-:Y:S01]  /*2c50*/  SEL R3, R6, R3, !P2 ;  /* 0x0000000306037207 */ /* 0x000fe20005000000 */
[----:B------:R-:W-:Y:S01]  /*2c60*/  UIADD3 UR5, UPT, UPT, UR5, 0x110, URZ ;  /* 0x0000011005057890 */ /* 0x000fe2000fffe0ff */
[----:B-1----:R-:W-:Y:S01]  /*2c70*/  LEA R0, R11, UR37, 0x3 ;  /* 0x000000250b007c11 */ /* 0x002fe2000f8e18ff */
[----:B------:R-:W-:Y:S01]  /*2c80*/  UIADD3 UR4, UPT, UPT, UR4, 0x1a0, URZ ;  /* 0x000001a004047890 */ /* 0x000fe2000fffe0ff */
[----:B------:R1:W-:Y:S01]  /*2c90*/  @!P2 SYNCS.ARRIVE.TRANS64.RED RZ, [R3+URZ], R4 ;  /* 0x0000000403ffa9a7 */ /* 0x0003e200080004ff */
[----:B------:R-:W-:Y:S01]  /*2ca0*/  UIADD3 UR6, UPT, UPT, UR6, 0x1, URZ ;  /* 0x0000000106067890 */ /* 0x000fe2000fffe0ff */
[----:B------:R-:W-:-:S03]  /*2cb0*/  VIADD R8, R8, 0x1 ;  /* 0x0000000108087836 */ /* 0x000fc60000000000 */
[----:B------:R-:W-:Y:S02]  /*2cc0*/  UISETP.NE.AND UP0, UPT, UR6, 0x2, UPT ;  /* 0x000000020600788c */ /* 0x000fe4000bf05270 */
[----:B------:R-:W-:Y:S01]  /*2cd0*/  ISETP.NE.AND P0, PT, R8, 0x2, PT ;  /* 0x000000020800780c */ /* 0x000fe20003f05270 */
[----:B------:R-:W-:Y:S06]  /*2ce0*/  UGETNEXTWORKID.BROADCAST [UR4], [UR5] ;  /* 0x00000000040073ca */ /* 0x000fec0008000100 */
[----:B------:R-:W-:Y:S02]  /*2cf0*/  USEL UR4, URZ, 0x1, UP0 ;  /* 0x00000001ff047887 */ /* 0x000fe40008000000 */
[----:B------:R-:W-:-:S04]  /*2d00*/  USEL UR6, UR6, URZ, UP0 ;  /* 0x000000ff06067287 */ /* 0x000fc80008000000 */
[----:B------:R-:W-:Y:S02]  /*2d10*/  LOP3.LUT R12, R12, UR4, RZ, 0x3c, !PT ;  /* 0x000000040c0c7c12 */ /* 0x000fe4000f8e3cff */
[----:B-1----:R-:W-:-:S04]  /*2d20*/  SHF.L.U32 R4, R10, 0x1f, RZ ;  /* 0x0000001f0a047819 */ /* 0x002fc800000006ff */
[----:B------:R-:W1:Y:S02]  /*2d30*/  SYNCS.PHASECHK.TRANS64.TRYWAIT P1, [R0+URZ+0x110], R4 ;  /* 0x00011004000075a7 */ /* 0x000e6400080211ff */
[----:B-1----:R-:W-:Y:S05]  /*2d40*/  @!P1 BRA `(.L_x_52) ;  /* 0x0000006800909947 */ /* 0x002fea0003800000 */
.L_x_169:
[C---:B-1----:R-:W-:Y:S01]  /*2d50*/  LEA R4, R11.reuse, UR37, 0x4 ;  /* 0x000000250b047c11 */ /* 0x042fe2000f8e20ff */
[----:B------:R-:W-:Y:S01]  /*2d60*/  VIADD R0, R0, 0x120 ;  /* 0x0000012000007836 */ /* 0x000fe20000000000 */
[----:B------:R-:W-:Y:S01]  /*2d70*/  SEL R8, R8, RZ, P0 ;  /* 0x000000ff08087207 */ /* 0x000fe20000000000 */
[----:B------:R-:W-:-:S03]  /*2d80*/  VIADD R11, R11, 0x1 ;  /* 0x000000010b0b7836 */ /* 0x000fc60000000000 */
[----:B------:R-:W1:Y:S01]  /*2d90*/  LDS.128 R4, [R4+0x1a0] ;  /* 0x0001a00004047984 */ /* 0x000e620000000c00 */
[----:B------:R-:W-:Y:S02]  /*2da0*/  PRMT R0, RZ, 0x654, R0 ;  /* 0x00000654ff007816 */ /* 0x000fe40000000000 */
[C---:B------:R-:W-:Y:S01]  /*2db0*/  ISETP.NE.AND P1, PT, R11.reuse, 0x2, PT ;  /* 0x000000020b00780c */ /* 0x040fe20003f25270 */
[----:B------:R-:W-:Y:S01]  /*2dc0*/  @!PT LDS RZ, [RZ] ;  /* 0x00000000fffff984 */ /* 0x000fe20000000800 */
[----:B------:R-:W-:Y:S01]  /*2dd0*/  @!PT LDS RZ, [RZ] ;  /* 0x00000000fffff984 */ /* 0x000fe20000000800 */
[----:B------:R-:W-:Y:S01]  /*2de0*/  @!PT LDS RZ, [RZ] ;  /* 0x00000000fffff984 */ /* 0x000fe20000000800 */
[----:B------:R-:W-:Y:S01]  /*2df0*/  @!PT LDS RZ, [RZ] ;  /* 0x00000000fffff984 */ /* 0x000fe20000000800 */
[----:B------:R2:W-:Y:S06]  /*2e00*/  MEMBAR.ALL.CTA ;  /* 0x0000000000007992 */ /* 0x0005ec0000008000 */
[----:B--2---:R-:W2:Y:S01]  /*2e10*/  FENCE.VIEW.ASYNC.S ;  /* 0x00000000000073c6 */ /* 0x004ea20000000000 */
[----:B------:R-:W-:Y:S01]  /*2e20*/  SEL R11, R11, RZ, P1 ;  /* 0x000000ff0b0b7207 */ /* 0x000fe20000800000 */
[----:B--2---:R2:W-:Y:S01]  /*2e30*/  SYNCS.ARRIVE.TRANS64.RED.A1T0 RZ, [R0+URZ], RZ ;  /* 0x000000ff00ff79a7 */ /* 0x0045e200081004ff */
[----:B-1----:R-:W-:-:S02]  /*2e40*/  LOP3.LUT P3, RZ, R6, 0x1, RZ, 0xc0, !PT ;  /* 0x0000000106ff7812 */ /* 0x002fc4000786c0ff */
[----:B------:R-:W-:-:S04]  /*2e50*/  SEL R4, RZ, 0x1, P1 ;  /* 0x00000001ff047807 */ /* 0x000fc80000800000 */
[----:B------:R-:W-:Y:S02]  /*2e60*/  LOP3.LUT R10, R10, R4, RZ, 0x3c, !PT ;  /* 0x000000040a0a7212 */ /* 0x000fe400078e3cff */
[----:B--2---:R-:W-:-:S04]  /*2e70*/  SEL R0, RZ, 0x1, P0 ;  /* 0x00000001ff007807 */ /* 0x004fc80000000000 */
[----:B------:R-:W-:Y:S01]  /*2e80*/  LOP3.LUT R9, R9, R0, RZ, 0x3c, !PT ;  /* 0x0000000009097212 */ /* 0x000fe200078e3cff */
[----:B------:R-:W-:Y:S06]  /*2e90*/  @P3 BRA `(.L_x_53) ;  /* 0xfffffffc002c3947 */ /* 0x000fec000383ffff */
[----:B------:R-:W-:Y:S01]  /*2ea0*/  ULEA UR5, UR6, UR37, 0x3 ;  /* 0x0000002506057291 */ /* 0x000fe2000f8e18ff */
[----:B------:R-:W-:-:S08]  /*2eb0*/  SHF.L.U32 R2, R12, 0x1f, RZ ;  /* 0x0000001f0c027819 */ /* 0x000fd000000006ff */
[----:B------:R-:W1:Y:S02]  /*2ec0*/  SYNCS.PHASECHK.TRANS64 P0, [UR5+0x120], R2 ;  /* 0x00012002ff0075a7 */ /* 0x000e640008001005 */
[----:B-1----:R-:W-:Y:S05]  /*2ed0*/  @P0 BRA `(.L_x_54) ;  /* 0x0000000000080947 */ /* 0x002fea0003800000 */
[----:B------:R-:W1:Y:S02]  /*2ee0*/  SYNCS.PHASECHK.TRANS64.TRYWAIT P0, [UR5+0x120], R2 ;  /* 0x00012002ff0075a7 */ /* 0x000e640008001105 */
[----:B-1----:R-:W-:Y:S05]  /*2ef0*/  @!P0 BRA `(.L_x_55) ;  /* 0x0000006800388947 */ /* 0x002fea0003800000 */
.L_x_54:
[----:B------:R-:W-:-:S04]  /*2f00*/  UIADD3 UR4, UPT, UPT, UR6, 0x1, URZ ;  /* 0x0000000106047890 */ /* 0x000fc8000fffe0ff */
[----:B------:R-:W-:-:S04]  /*2f10*/  UISETP.NE.AND UP0, UPT, UR4, 0x2, UPT ;  /* 0x000000020400788c */ /* 0x000fc8000bf05270 */
[----:B------:R-:W-:Y:S02]  /*2f20*/  USEL UR7, URZ, 0x1, UP0 ;  /* 0x00000001ff077887 */ /* 0x000fe40008000000 */
[----:B------:R-:W-:-:S04]  /*2f30*/  USEL UR4, UR4, URZ, UP0 ;  /* 0x000000ff04047287 */ /* 0x000fc80008000000 */
[----:B------:R-:W-:Y:S01]  /*2f40*/  ULEA UR4, UR4, UR37, 0x3 ;  /* 0x0000002504047291 */ /* 0x000fe2000f8e18ff */
[----:B-1----:R-:W-:-:S04]  /*2f50*/  LOP3.LUT R2, R12, UR7, RZ, 0x3c, !PT ;  /* 0x000000070c027c12 */ /* 0x002fc8000f8e3cff */
[----:B------:R-:W-:-:S04]  /*2f60*/  SHF.L.U32 R0, R2, 0x1f, RZ ;  /* 0x0000001f02007819 */ /* 0x000fc800000006ff */
[----:B------:R-:W1:Y:S02]  /*2f70*/  SYNCS.PHASECHK.TRANS64 P0, [UR4+0x120], R0 ;  /* 0x00012000ff0075a7 */ /* 0x000e640008001004 */
[----:B-1----:R-:W-:Y:S05]  /*2f80*/  @P0 EXIT ;  /* 0x000000000000094d */ /* 0x002fea0003800000 */
[----:B------:R-:W-:Y:S02]  /*2f90*/  SHF.L.U32 R2, R2, 0x1f, RZ ;  /* 0x0000001f02027819 */ /* 0x000fe400000006ff */
[----:B------:R-:W-:-:S07]  /*2fa0*/  MOV R0, UR4 ;  /* 0x0000000400007c02 */ /* 0x000fce0008000f00 */
.L_x_56:
[----:B-1----:R1:W2:Y:S02]  /*2fb0*/  SYNCS.PHASECHK.TRANS64.TRYWAIT P0, [R0+URZ+0x120], R2 ;  /* 0x00012002000075a7 */ /* 0x0022a400080011ff */
[----:B--2---:R-:W-:Y:S05]  /*2fc0*/  @!P0 NANOSLEEP.SYNCS 0x989680 ;  /* 0x009896800000895d */ /* 0x004fea0003900000 */
[----:B------:R-:W2:Y:S02]  /*2fd0*/  @!P0 SYNCS.PHASECHK.TRANS64 P0, [R0+URZ+0x120], R2 ;  /* 0x00012002000085a7 */ /* 0x000ea400080010ff */
[----:B--2---:R-:W-:Y:S05]  /*2fe0*/  @P0 EXIT ;  /* 0x000000000000094d */ /* 0x004fea0003800000 */
[----:B------:R-:W-:Y:S05]  /*2ff0*/  BRA `(.L_x_56) ;  /* 0xfffffffc00ec7947 */ /* 0x000fea000383ffff */
.L_x_49:
[----:B------:R-:W-:-:S09]  /*3000*/  UISETP.NE.AND UP1, UPT, UR8, URZ, UPT ;  /* 0x000000ff0800728c */ /* 0x000fd2000bf25270 */
[----:B------:R-:W-:Y:S05]  /*3010*/  BRA.U UP1, `(.L_x_57) ;  /* 0x0000000d017c7547 */ /* 0x000fea000b800000 */
[----:B------:R-:W-:Y:S01]  /*3020*/  UMOV UR4, 0x40 ;  /* 0x0000004000047882 */ /* 0x000fe20000000000 */
[----:B------:R-:W-:Y:S01]  /*3030*/  NOP ;  /* 0x0000000000007918 */ /* 0x000fe20000000000 */
[----:B------:R-:W-:Y:S01]  /*3040*/  ULEA UR4, UR37, UR4, 0x18 ;  /* 0x0000000425047291 */ /* 0x000fe2000f8ec0ff */
[----:B------:R-:W-:Y:S02]  /*3050*/  UMOV UR5, 0x400 ;  /* 0x0000040000057882 */ /* 0x000fe40000000000 */
[----:B------:R-:W-:-:S06]  /*3060*/  ULEA UR37, UR37, UR5, 0x18 ;  /* 0x0000000525257291 */ /* 0x000fcc000f8ec0ff */
[----:B------:R-:W1:Y:S02]  /*3070*/  LDS.U8 R0, [UR4+0x1c] ;  /* 0x00001c04ff007984 */ /* 0x000e640008000000 */
[----:B-1----:R-:W-:-:S13]  /*3080*/  ISETP.NE.AND P0, PT, R0, RZ, PT ;  /* 0x000000ff0000720c */ /* 0x002fda0003f05270 */
[----:B------:R-:W-:Y:S05]  /*3090*/  @P0 BRA `(.L_x_58) ;  /* 0x0000000000580947 */ /* 0x000fea0003800000 */
[----:B------:R-:W-:-:S13]  /*30a0*/  ELECT P0, URZ, PT ;  /* 0x0000000000ff782f */ /* 0x000fda0003800000 */
[----:B------:R-:W-:Y:S05]  /*30b0*/  @!P0 BRA `(.L_x_59) ;  /* 0x0000000000608947 */ /* 0x000fea0003800000 */
[----:B------:R-:W-:Y:S01]  /*30c0*/  UMOV UR5, 0x10 ;  /* 0x0000001000057882 */ /* 0x000fe20000000000 */
[----:B------:R-:W-:Y:S01]  /*30d0*/  HFMA2 R0, -RZ, RZ, 0, 5.9604644775390625e-08 ;  /* 0x00000001ff007431 */ /* 0x000fe200000001ff */
[----:B------:R-:W-:-:S03]  /*30e0*/  MOV R2, 0xffff ;  /* 0x0000ffff00027802 */ /* 0x000fc60000000f00 */
[----:B------:R-:W-:Y:S04]  /*30f0*/  DEPBAR.LE SB1, 0x36 ;  /* 0x00009d800000791a */ /* 0x000fe80000000000 */
[----:B------:R-:W1:Y:S02]  /*3100*/  UTCATOMSWS.FIND_AND_SET.ALIGN UP0, UR5, UR5 ;  /* 0x00000005000575e3 */ /* 0x000e640008000800 */
[----:B-1----:R-:W-:Y:S01]  /*3110*/  MOV R3, UR5 ;  /* 0x0000000500037c02 */ /* 0x002fe20008000f00 */
[----:B------:R-:W-:Y:S06]  /*3120*/  BRA.U UP0, `(.L_x_60) ;  /* 0x0000000100187547 */ /* 0x000fec000b800000 */
.L_x_61:
[----:B------:R-:W-:Y:S05]  /*3130*/  NANOSLEEP 0x64 ;  /* 0x000000640000795d */ /* 0x000fea0003800000 */
[----:B------:R-:W-:-:S05]  /*3140*/  UMOV UR5, 0x10 ;  /* 0x0000001000057882 */ /* 0x000fca0000000000 */
[----:B------:R-:W-:Y:S04]  /*3150*/  DEPBAR.LE SB1, 0x36 ;  /* 0x00009d800000791a */ /* 0x000fe80000000000 */
[----:B------:R-:W1:Y:S02]  /*3160*/  UTCATOMSWS.FIND_AND_SET.ALIGN UP0, UR5, UR5 ;  /* 0x00000005000575e3 */ /* 0x000e640008000800 */
[----:B-1----:R-:W-:Y:S01]  /*3170*/  MOV R3, UR5 ;  /* 0x0000000500037c02 */ /* 0x002fe20008000f00 */
[----:B------:R-:W-:Y:S05]  /*3180*/  BRA.U !UP0, `(.L_x_61) ;  /* 0xfffffffd08e87547 */ /* 0x000fea000b83ffff */
.L_x_60:
[-C--:B------:R-:W-:Y:S02]  /*3190*/  SHF.L.U32 R2, R2, R3.reuse, RZ ;  /* 0x0000000302027219 */ /* 0x080fe400000006ff */
[----:B------:R-:W-:Y:S01]  /*31a0*/  SHF.L.U32 R0, R0, R3, RZ ;  /* 0x0000000300007219 */ /* 0x000fe200000006ff */
[----:B------:R-:W-:Y:S02]  /*31b0*/  IMAD.SHL.U32 R3, R3, 0x20, RZ ;  /* 0x0000002003037824 */ /* 0x000fe400078e00ff */
[----:B------:R1:W-:Y:S04]  /*31c0*/  ATOMS.OR RZ, [UR4+0x14], R2 ;  /* 0x00001402ffff798c */ /* 0x0003e8000b000004 */
[----:B------:R1:W-:Y:S04]  /*31d0*/  ATOMS.OR RZ, [UR4+0x18], R0 ;  /* 0x00001800ffff798c */ /* 0x0003e8000b000004 */
[----:B------:R1:W-:Y:S01]  /*31e0*/  STS [UR37+0x1c0], R3 ;  /* 0x0001c003ff007988 */ /* 0x0003e20008000825 */
[----:B------:R-:W-:Y:S05]  /*31f0*/  BRA `(.L_x_59) ;  /* 0x0000000000107947 */ /* 0x000fea0003800000 */
.L_x_58:
[----:B------:R-:W-:Y:S02]  /*3200*/  MOV R0, 0xffffffff ;  /* 0xffffffff00007802 */ /* 0x000fe40000000f00 */
[----:B------:R-:W-:-:S03]  /*3210*/  MOV R2, 0x3240 ;  /* 0x0000324000027802 */ /* 0x000fc60000000f00 */
[----:B------:R1:W-:Y:S04]  /*3220*/  STS [UR37+0x1c0], R0 ;  /* 0x0001c000ff007988 */ /* 0x0003e80008000825 */
[----:B-1-3-5:R-:W-:Y:S05]  /*3230*/  CALL.REL.NOINC `($__internal_1_$__cuda_sm10x_tcgen05_guardrail_trap_phase_invalid_during_alloc) ;  /* 0x0000006c00807944 */ /* 0x02afea0003c00000 */
.L_x_59:
[----:B------:R-:W-:Y:S05]  /*3240*/  WARPSYNC.ALL ;  /* 0x0000000000007948 */ /* 0x000fea0003800000 */
[----:B------:R-:W2:Y:S01]  /*3250*/  S2UR UR6, SR_CgaCtaId ;  /* 0x00000000000679c3 */ /* 0x000ea20000008800 */
[----:B------:R-:W-:Y:S01]  /*3260*/  UMOV UR4, 0x400 ;  /* 0x0000040000047882 */ /* 0x000fe20000000000 */
[----:B------:R-:W-:-:S06]  /*3270*/  NOP ;  /* 0x0000000000007918 */ /* 0x000fcc0000000000 */
[----:B------:R-:W-:Y:S06]  /*3280*/  BAR.ARV 0x6, 0xa0 ;  /* 0x0182800000007b1d */ /* 0x000fec0000002000 */
[----:B------:R-:W4:Y:S01]  /*3290*/  LDCU UR7, c[0x0][0x38c] ;  /* 0x00007180ff0777ac */ /* 0x000f220008000800 */
[----:B------:R-:W-:Y:S01]  /*32a0*/  IMAD.MOV.U32 R11, RZ, RZ, 0x1 ;  /* 0x00000001ff0b7424 */ /* 0x000fe200078e00ff */
[----:B------:R-:W-:Y:S01]  /*32b0*/  CS2R R8, SRZ ;  /* 0x0000000000087805 */ /* 0x000fe2000001ff00 */
[----:B------:R-:W-:Y:S01]  /*32c0*/  IMAD.MOV.U32 R10, RZ, RZ, RZ ;  /* 0x000000ffff0a7224 */ /* 0x000fe200078e00ff */
[----:B------:R-:W-:Y:S01]  /*32d0*/  UMOV UR18, URZ ;  /* 0x000000ff00127c82 */ /* 0x000fe20008000000 */
[----:B------:R-:W-:Y:S01]  /*32e0*/  UMOV UR17, URZ ;  /* 0x000000ff00117c82 */ /* 0x000fe20008000000 */
[----:B------:R-:W-:Y:S01]  /*32f0*/  UMOV UR22, 0x0 ;  /* 0x0000000000167882 */ /* 0x000fe20000000000 */
[----:B------:R-:W-:Y:S01]  /*3300*/  UMOV UR23, 0x8200490 ;  /* 0x0820049000177882 */ /* 0x000fe20000000000 */
[----:B------:R-:W-:Y:S01]  /*3310*/  UMOV UR20, 0x0 ;  /* 0x0000000000147882 */ /* 0x000fe20000000000 */
[----:B------:R-:W-:Y:S01]  /*3320*/  UMOV UR21, 0x8200490 ;  /* 0x0820049000157882 */ /* 0x000fe20000000000 */
[----:B--2---:R-:W-:Y:S01]  /*3330*/  ULEA UR6, UR6, UR4, 0x18 ;  /* 0x0000000406067291 */ /* 0x004fe2000f8ec0ff */
[----:B------:R-:W2:Y:S03]  /*3340*/  LDCU UR4, c[0x0][0x38c] ;  /* 0x00007180ff0477ac */ /* 0x000ea60008000800 */
[----:B------:R-:W-:-:S02]  /*3350*/  UIADD3 UR11, UPT, UPT, UR6, 0x8400, URZ ;  /* 0x00008400060b7890 */ /* 0x000fc4000fffe0ff */
[----:B----4-:R-:W-:-:S03]  /*3360*/  UIADD3 UR7, UPT, UPT, UR7, 0x1f, URZ ;  /* 0x0000001f07077890 */ /* 0x010fc6000fffe0ff */
[----:B-1----:R-:W1:Y:S01]  /*3370*/  LDS R0, [UR6+0x1c0] ;  /* 0x0001c006ff007984 */ /* 0x002e620008000800 */
[----:B------:R-:W-:Y:S02]  /*3380*/  UIADD3 UR12, UPT, UPT, UR6, 0x20400, URZ ;  /* 0x00020400060c7890 */ /* 0x000fe4000fffe0ff */
[----:B------:R-:W-:Y:S02]  /*3390*/  USHF.R.S32.HI UR5, URZ, 0x1f, UR7 ;  /* 0x0000001fff057899 */ /* 0x000fe40008011407 */
[----:B------:R-:W-:Y:S02]  /*33a0*/  USHF.R.U32.HI UR11, URZ, 0x4, UR11 ;  /* 0x00000004ff0b7899 */ /* 0x000fe4000801160b */
[----:B------:R-:W-:Y:S02]  /*33b0*/  ULEA.HI UR5, UR5, UR7, URZ, 0x5 ;  /* 0x0000000705057291 */ /* 0x000fe4000f8f28ff */
[----:B------:R-:W-:Y:S02]  /*33c0*/  USHF.R.U32.HI UR12, URZ, 0x4, UR12 ;  /* 0x00000004ff0c7899 */ /* 0x000fe4000801160c */
[----:B------:R-:W-:-:S02]  /*33d0*/  USHF.R.S32.HI UR5, URZ, 0x5, UR5 ;  /* 0x00000005ff057899 */ /* 0x000fc40008011405 */
[----:B------:R-:W-:Y:S02]  /*33e0*/  ULOP3.LUT UR11, UR11, 0x3fff, URZ, 0xc0, !UPT ;  /* 0x00003fff0b0b7892 */ /* 0x000fe4000f8ec0ff */
[----:B------:R-:W-:Y:S02]  /*33f0*/  UISETP.LT.AND UP0, UPT, UR5, 0x1, UPT ;  /* 0x000000010500788c */ /* 0x000fe4000bf01270 */
[----:B------:R-:W-:Y:S02]  /*3400*/  ULOP3.LUT UR12, UR12, 0x3fff, URZ, 0xc0, !UPT ;  /* 0x00003fff0c0c7892 */ /* 0x000fe4000f8ec0ff */
[----:B------:R-:W-:Y:S02]  /*3410*/  USEL UR10, UR5, 0x1, !UP0 ;  /* 0x00000001050a7887 */ /* 0x000fe4000c000000 */
[----:B------:R-:W-:Y:S02]  /*3420*/  ULOP3.LUT UR11, UR11, 0x10000, URZ, 0xfc, !UPT ;  /* 0x000100000b0b7892 */ /* 0x000fe4000f8efcff */
[----:B------:R-:W-:-:S02]  /*3430*/  ULOP3.LUT UR12, UR12, 0x10000, URZ, 0xfc, !UPT ;  /* 0x000100000c0c7892 */ /* 0x000fc4000f8efcff */
[----:B------:R-:W-:Y:S02]  /*3440*/  UIADD3 UR10, UPT, UPT, -UR10, URZ, URZ ;  /* 0x000000ff0a0a7290 */ /* 0x000fe4000fffe1ff */
[----:B--2---:R-:W-:Y:S01]  /*3450*/  UISETP.GE.AND UP3, UPT, UR4, 0x1, UPT ;  /* 0x000000010400788c */ /* 0x004fe2000bf66270 */
[----:B-1----:R-:W-:-:S15]  /*3460*/  R2UR UR19, R0 ;  /* 0x00000000001372ca */ /* 0x002fde00000e0000 */
.L_x_68:
[----:B------:R-:W-:Y:S02]  /*3470*/  LEA R0, R10, UR6, 0x3 ;  /* 0x000000060a007c11 */ /* 0x000fe4000f8e18ff */
[----:B------:R-:W-:Y:S02]  /*3480*/  SHF.L.U32 R2, R9, 0x1f, RZ ;  /* 0x0000001f09027819 */ /* 0x000fe400000006ff */
[----:B------:R-:W-:Y:S01]  /*3490*/  PLOP3.LUT P0, PT, PT, PT, UP3, 0x80, 0x8 ;  /* 0x000000000008781c */ /* 0x000fe20003f0f038 */
[----:B------:R-:W-:Y:S01]  /*34a0*/  VIADD R3, R0, 0x120 ;  /* 0x0000012000037836 */ /* 0x000fe20000000000 */
[----:B-1----:R-:W1:Y:S02]  /*34b0*/  SYNCS.PHASECHK.TRANS64.TRYWAIT P1, [R0+URZ+0x110], R2 ;  /* 0x00011002000075a7 */ /* 0x002e6400080211ff */
[----:B-1--4-:R-:W-:Y:S09]  /*34c0*/  @!P1 BRA `(.L_x_62) ;  /* 0x0000006000dc9947 */ /* 0x012ff20003800000 */
.L_x_171:
[----:B------:R-:W-:Y:S01]  /*34d0*/  LEA R4, R10, UR6, 0x4 ;  /* 0x000000060a047c11 */ /* 0x000fe2000f8e20ff */
[----:B------:R-:W-:Y:S01]  /*34e0*/  @UP3 ULEA UR4, UR17, UR6, 0x3 ;  /* 0x0000000611043291 */ /* 0x000fe2000f8e18ff */
[----:B------:R-:W-:Y:S01]  /*34f0*/  PLOP3.LUT P2, PT, PT, PT, PT, 0x80, 0x8 ;  /* 0x000000000008781c */ /* 0x000fe20003f4f070 */
[----:B------:R-:W-:Y:S01]  /*3500*/  ULEA UR8, UR18, UR6, 0x3 ;  /* 0x0000000612087291 */ /* 0x000fe2000f8e18ff */
[----:B------:R-:W-:Y:S01]  /*3510*/  PRMT R3, RZ, 0x654, R3 ;  /* 0x00000654ff037816 */ /* 0x000fe20000000003 */
[----:B------:R-:W-:Y:S01]  /*3520*/  ULEA UR9, UR18, UR19, 0x7 ;  /* 0x0000001312097291 */ /* 0x000fe2000f8e38ff */
[----:B------:R-:W2:Y:S01]  /*3530*/  LDS.128 R4, [R4+0x1a0] ;  /* 0x0001a00004047984 */ /* 0x000ea20000000c00 */
[----:B-1----:R-:W-:Y:S02]  /*3540*/  @P0 SHF.L.U32 R2, R8, 0x1f, RZ ;  /* 0x0000001f08020819 */ /* 0x002fe400000006ff */
[----:B------:R-:W-:Y:S01]  /*3550*/  SHF.L.U32 R0, R11, 0x1f, RZ ;  /* 0x0000001f0b007819 */ /* 0x000fe200000006ff */
[----:B------:R-:W-:Y:S01]  /*3560*/  @!PT LDS RZ, [RZ] ;  /* 0x00000000fffff984 */ /* 0x000fe20000000800 */
[----:B------:R-:W-:Y:S01]  /*3570*/  @!PT LDS RZ, [RZ] ;  /* 0x00000000fffff984 */ /* 0x000fe20000000800 */
[----:B------:R-:W-:Y:S01]  /*3580*/  @!PT LDS RZ, [RZ] ;  /* 0x00000000fffff984 */ /* 0x000fe20000000800 */
[----:B------:R-:W-:Y:S01]  /*3590*/  @!PT LDS RZ, [RZ] ;  /* 0x00000000fffff984 */ /* 0x000fe20000000800 */
[----:B------:R1:W-:Y:S06]  /*35a0*/  MEMBAR.ALL.CTA ;  /* 0x0000000000007992 */ /* 0x0003ec0000008000 */
[----:B-1----:R-:W1:Y:S02]  /*35b0*/  FENCE.VIEW.ASYNC.S ;  /* 0x00000000000073c6 */ /* 0x002e640000000000 */
[----:B-1----:R1:W-:Y:S01]  /*35c0*/  SYNCS.ARRIVE.TRANS64.RED.A1T0 RZ, [R3+URZ], RZ ;  /* 0x000000ff03ff79a7 */ /* 0x0023e200081004ff */
[----:B------:R1:W4:Y:S01]  /*35d0*/  @P0 SYNCS.PHASECHK.TRANS64.TRYWAIT P2, [UR4], R2 ;  /* 0x00000002ff0005a7 */ /* 0x0003220008041104 */
[----:B--2---:R-:W-:Y:S01]  /*35e0*/  LOP3.LUT P1, RZ, R6, 0x1, RZ, 0xc0, !PT ;  /* 0x0000000106ff7812 */ /* 0x004fe2000782c0ff */
[----:B------:R-:W2:Y:S02]  /*35f0*/  SYNCS.PHASECHK.TRANS64.TRYWAIT P0, [UR8+0x150], R0 ;  /* 0x00015000ff0075a7 */ /* 0x000ea40008001108 */
[----:B-12-4-:R-:W-:Y:S10]  /*3600*/  @!P0 BRA `(.L_x_63) ;  /* 0x0000006000a08947 */ /* 0x016ff40003800000 */
.L_x_173:
[----:B------:R-:W-:Y:S01]  /*3610*/  IADD3 R10, PT, PT, R10, 0x1, RZ ;  /* 0x000000010a0a7810 */ /* 0x000fe20007ffe0ff */
[----:B------:R-:W-:Y:S06]  /*3620*/  BRA.U !UP3, `(.L_x_64) ;  /* 0x000000010b987547 */ /* 0x000fec000b800000 */
[----:B------:R-:W-:Y:S01]  /*3630*/  UPLOP3.LUT UP4, UPT, UPT, UPT, UPT, 0x40, 0x4 ;  /* 0x000000000004789c */ /* 0x000fe20003f8e870 */
[----:B------:R-:W-:Y:S01]  /*3640*/  UMOV UR16, UR10 ;  /* 0x0000000a00107c82 */ /* 0x000fe20008000000 */
[----:B------:R-:W-:Y:S01]  /*3650*/  UMOV UR15, UR5 ;  /* 0x00000005000f7c82 */ /* 0x000fe20008000000 */
[----:B------:R-:W-:-:S08]  /*3660*/  UMOV UR14, UR17 ;  /* 0x00000011000e7c82 */ /* 0x000fd00008000000 */
.L_x_67:
[----:B------:R-:W-:Y:S02]  /*3670*/  UIADD3 UR16, UPT, UPT, UR16, 0x1, URZ ;  /* 0x0000000110107890 */ /* 0x000fe4000fffe0ff */
[----:B--2---:R-:W-:Y:S02]  /*3680*/  ULEA UR7, UR14, UR6, 0x3 ;  /* 0x000000060e077291 */ /* 0x004fe4000f8e18ff */
[----:B------:R-:W-:Y:S01]  /*3690*/  UISETP.NE.AND UP0, UPT, UR16, URZ, UPT ;  /* 0x000000ff1000728c */ /* 0x000fe2000bf05270 */
[----:B----4-:R-:W-:Y:S10]  /*36a0*/  @P2 BRA `(.L_x_65) ;  /* 0x00000000000c2947 */ /* 0x010ff40003800000 */
[----:B-1----:R-:W-:Y:S04]  /*36b0*/  SHF.L.U32 R2, R8, 0x1f, RZ ;  /* 0x0000001f08027819 */ /* 0x002fe800000006ff */
[----:B------:R-:W1:Y:S02]  /*36c0*/  SYNCS.PHASECHK.TRANS64.TRYWAIT P0, [UR7], R2 ;  /* 0x00000002ff0075a7 */ /* 0x000e640008001107 */
[----:B-1----:R-:W-:Y:S05]  /*36d0*/  @!P0 BRA `(.L_x_66) ;  /* 0x0000006000848947 */ /* 0x002fea0003800000 */
.L_x_65:
[----:B------:R-:W-:Y:S01]  /*36e0*/  UISETP.NE.AND UP1, UPT, UR15, 0x1, UPT ;  /* 0x000000010f00788c */ /* 0x000fe2000bf25270 */
[----:B------:R-:W-:Y:S01]  /*36f0*/  PLOP3.LUT P2, PT, PT, PT, PT, 0x80, 0x8 ;  /* 0x000000000008781c */ /* 0x000fe20003f4f070 */
[----:B------:R-:W-:Y:S02]  /*3700*/  UIADD3 UR17, UPT, UPT, UR14, 0x1, URZ ;  /* 0x000000010e117890 */ /* 0x000fe4000fffe0ff */
[----:B------:R-:W-:Y:S02]  /*3710*/  ULEA UR24, UR14, UR12, 0x9 ;  /* 0x0000000c0e187291 */ /* 0x000fe4000f8e48ff */
[----:B------:R-:W-:Y:S01]  /*3720*/  UISETP.NE.AND UP2, UPT, UR17, 0xc, UPT ;  /* 0x0000000c1100788c */ /* 0x000fe2000bf45270 */
[----:B------:R-:W-:Y:S01]  /*3730*/  PLOP3.LUT P0, PT, PT, PT, UP1, 0x80, 0x8 ;  /* 0x000000000008781c */ /* 0x000fe20003f0f018 */
[----:B------:R-:W-:Y:S02]  /*3740*/  ULEA UR26, UR14, UR11, 0x9 ;  /* 0x0000000b0e1a7291 */ /* 0x000fe4000f8e48ff */
[----:B------:R-:W-:Y:S02]  /*3750*/  USEL UR13, URZ, 0x1, UP2 ;  /* 0x00000001ff0d7887 */ /* 0x000fe40009000000 */
[----:B------:R-:W-:Y:S02]  /*3760*/  USEL UR17, UR17, URZ, UP2 ;  /* 0x000000ff11117287 */ /* 0x000fe40009000000 */
[----:B------:R-:W-:Y:S02]  /*3770*/  UIADD3 UR30, UPT, UPT, UR24, 0x2, URZ ;  /* 0x00000002181e7890 */ /* 0x000fe4000fffe0ff */
[----:B------:R-:W-:Y:S01]  /*3780*/  @UP1 ULEA UR4, UR17, UR6, 0x3 ;  /* 0x0000000611041291 */ /* 0x000fe2000f8e18ff */
[----:B------:R-:W-:Y:S01]  /*3790*/  LOP3.LUT R8, R8, UR13, RZ, 0x3c, !PT ;  /* 0x0000000d08087c12 */ /* 0x000fe2000f8e3cff */
[----:B------:R-:W-:Y:S02]  /*37a0*/  UIADD3 UR28, UPT, UPT, UR26, 0x2, URZ ;  /* 0x000000021a1c7890 */ /* 0x000fe4000fffe0ff */
[----:B------:R-:W-:Y:S01]  /*37b0*/  UIADD3 UR7, UPT, UPT, UR7, 0x60, URZ ;  /* 0x0000006007077890 */ /* 0x000fe2000fffe0ff */
[----:B-1----:R-:W-:Y:S01]  /*37c0*/  @P0 SHF.L.U32 R0, R8, 0x1f, RZ ;  /* 0x0000001f08000819 */ /* 0x002fe200000006ff */
[----:B------:R-:W-:Y:S01]  /*37d0*/  UMOV UR25, 0x80004020 ;  /* 0x8000402000197882 */ /* 0x000fe20000000000 */
[----:B------:R-:W-:Y:S01]  /*37e0*/  UMOV UR27, 0x80004020 ;  /* 0x80004020001b7882 */ /* 0x000fe20000000000 */
[----:B------:R-:W-:Y:S01]  /*37f0*/  UMOV UR31, 0x80004020 ;  /* 0x80004020001f7882 */ /* 0x000fe20000000000 */
[----:B------:R2:W4:Y:S01]  /*3800*/  @P0 SYNCS.PHASECHK.TRANS64.TRYWAIT P2, [UR4], R0 ;  /* 0x00000000ff0005a7 */ /* 0x0005220008041104 */
[----:B------:R-:W-:Y:S01]  /*3810*/  UIADD3 UR15, UPT, UPT, UR15, -0x1, URZ ;  /* 0xffffffff0f0f7890 */ /* 0x000fe2000fffe0ff */
[----:B------:R2:W-:Y:S01]  /*3820*/  UTCHMMA gdesc[UR26], gdesc[UR24], tmem[UR9], tmem[UR22], idesc[UR23], UP4 ;  /* 0x00ff16181a0075ea */ /* 0x0005e2000a000009 */
[----:B------:R-:W-:Y:S01]  /*3830*/  UPLOP3.LUT UP4, UPT, UPT, UPT, UPT, 0x80, 0x8 ;  /* 0x000000000008789c */ /* 0x000fe20003f8f070 */
[----:B------:R-:W-:Y:S01]  /*3840*/  UMOV UR29, 0x80004020 ;  /* 0x80004020001d7882 */ /* 0x000fe20000000000 */
[----:B------:R-:W-:Y:S01]  /*3850*/  UMOV UR14, UR17 ;  /* 0x00000011000e7c82 */ /* 0x000fe20008000000 */
[----:B------:R2:W-:Y:S01]  /*3860*/  UTCHMMA gdesc[UR28], gdesc[UR30], tmem[UR9], tmem[UR20], idesc[UR21], UPT ;  /* 0x00ff141e1c0075ea */ /* 0x0005e2000b800009 */
[----:B------:R2:W-:Y:S01]  /*3870*/  UTCBAR [UR7], URZ ;  /* 0x000000ff070073e9 */ /* 0x0005e200080000ff */
[----:B------:R-:W-:Y:S06]  /*3880*/  BRA.U UP0, `(.L_x_67) ;  /* 0xfffffffd00787547 */ /* 0x000fec000b83ffff */
.L_x_64:
[----:B------:R-:W-:Y:S01]  /*3890*/  UIADD3 UR18, UPT, UPT, UR18, 0x1, URZ ;  /* 0x0000000112127890 */ /* 0x000fe2000fffe0ff */
[C---:B------:R-:W-:Y:S01]  /*38a0*/  ISETP.NE.AND P0, PT, R10.reuse, 0x2, PT ;  /* 0x000000020a00780c */ /* 0x040fe20003f05270 */
[----:B------:R-:W-:Y:S02]  /*38b0*/  UIADD3 UR8, UPT, UPT, UR8, 0x130, URZ ;  /* 0x0000013008087890 */ /* 0x000fe4000fffe0ff */
[----:B------:R-:W-:Y:S01]  /*38c0*/  UISETP.NE.AND UP0, UPT, UR18, 0x4, UPT ;  /* 0x000000041200788c */ /* 0x000fe2000bf05270 */
[----:B-12---:R-:W-:Y:S02]  /*38d0*/  SEL R0, RZ, 0x1, P0 ;  /* 0x00000001ff007807 */ /* 0x006fe40000000000 */
[----:B------:R-:W-:Y:S01]  /*38e0*/  SEL R10, R10, RZ, P0 ;  /* 0x000000ff0a0a7207 */ /* 0x000fe20000000000 */
[----:B------:R-:W-:Y:S01]  /*38f0*/  USEL UR4, URZ, 0x1, UP0 ;  /* 0x00000001ff047887 */ /* 0x000fe20008000000 */
[----:B------:R-:W-:Y:S01]  /*3900*/  LOP3.LUT R9, R9, R0, RZ, 0x3c, !PT ;  /* 0x0000000009097212 */ /* 0x000fe200078e3cff */
[----:B------:R-:W-:Y:S01]  /*3910*/  USEL UR18, UR18, URZ, UP0 ;  /* 0x000000ff12127287 */ /* 0x000fe20008000000 */
[----:B------:R1:W-:Y:S03]  /*3920*/  UTCBAR [UR8], URZ ;  /* 0x000000ff080073e9 */ /* 0x0003e600080000ff */
[----:B------:R-:W-:Y:S01]  /*3930*/  LOP3.LUT R11, R11, UR4, RZ, 0x3c, !PT ;  /* 0x000000040b0b7c12 */ /* 0x000fe2000f8e3cff */
[----:B------:R-:W-:Y:S07]  /*3940*/  @P1 BRA `(.L_x_68) ;  /* 0xfffffff800c81947 */ /* 0x000fee000383ffff */
[----:B------:R-:W2:Y:S01]  /*3950*/  S2UR UR4, SR_CgaCtaId ;  /* 0x00000000000479c3 */ /* 0x000ea20000008800 */
[----:B------:R-:W-:Y:S01]  /*3960*/  ELECT P0, URZ, PT ;  /* 0x0000000000ff782f */ /* 0x000fe20003800000 */
[----:B------:R-:W-:Y:S01]  /*3970*/  IMAD.MOV.U32 R0, RZ, RZ, 0x1 ;  /* 0x00000001ff007424 */ /* 0x000fe200078e00ff */
[----:B------:R-:W-:Y:S01]  /*3980*/  UIADD3 UR6, UPT, UPT, UR6, 0x150, URZ ;  /* 0x0000015006067890 */ /* 0x000fe2000fffe0ff */
[----:B------:R-:W-:Y:S01]  /*3990*/  SHF.L.U32 R2, R11, 0x1f, RZ ;  /* 0x0000001f0b027819 */ /* 0x000fe200000006ff */
[----:B------:R-:W-:-:S03]  /*39a0*/  UMOV UR5, 0x40 ;  /* 0x0000004000057882 */ /* 0x000fc60000000000 */
[----:B------:R-:W-:Y:S01]  /*39b0*/  UVIRTCOUNT.DEALLOC.SMPOOL 0x80 ;  /* 0x000000800000784c */ /* 0x000fe20000000000 */
[----:B--2---:R-:W-:Y:S02]  /*39c0*/  ULEA UR4, UR4, UR5, 0x18 ;  /* 0x0000000504047291 */ /* 0x004fe4000f8ec0ff */
[----:B------:R-:W-:-:S07]  /*39d0*/  ULEA UR5, UR18, UR6, 0x3 ;  /* 0x0000000612057291 */ /* 0x000fce000f8e18ff */
[----:B------:R2:W-:Y:S02]  /*39e0*/  @P0 STS.U8 [UR4+0x1c], R0 ;  /* 0x00001c00ff000988 */ /* 0x0005e40008000004 */
[----:B------:R-:W3:Y:S02]  /*39f0*/  SYNCS.PHASECHK.TRANS64.TRYWAIT P0, [UR5], R2 ;  /* 0x00000002ff0075a7 */ /* 0x000ee40008001105 */
[----:B--23--:R-:W-:Y:S05]  /*3a00*/  @!P0 BRA `(.L_x_69) ;  /* 0x0000005c00d08947 */ /* 0x00cfea0003800000 */
.L_x_176:
[----:B------:R-:W-:-:S04]  /*3a10*/  UIADD3 UR7, UPT, UPT, UR18, 0x1, URZ ;  /* 0x0000000112077890 */ /* 0x000fc8000fffe0ff */
[----:B------:R-:W-:-:S04]  /*3a20*/  UISETP.NE.AND UP0, UPT, UR7, 0x4, UPT ;  /* 0x000000040700788c */ /* 0x000fc8000bf05270 */
[----:B-1----:R-:W-:Y:S02]  /*3a30*/  USEL UR8, URZ, 0x1, UP0 ;  /* 0x00000001ff087887 */ /* 0x002fe40008000000 */
[----:B------:R-:W-:-:S04]  /*3a40*/  USEL UR7, UR7, URZ, UP0 ;  /* 0x000000ff07077287 */ /* 0x000fc80008000000 */
[----:B------:R-:W-:Y:S01]  /*3a50*/  ULEA UR5, UR7, UR6, 0x3 ;  /* 0x0000000607057291 */ /* 0x000fe2000f8e18ff */
[----:B--2---:R-:W-:-:S04]  /*3a60*/  LOP3.LUT R2, R11, UR8, RZ, 0x3c, !PT ;  /* 0x000000080b027c12 */ /* 0x004fc8000f8e3cff */
[----:B------:R-:W-:-:S04]  /*3a70*/  SHF.L.U32 R3, R2, 0x1f, RZ ;  /* 0x0000001f02037819 */ /* 0x000fc800000006ff */
[----:B------:R-:W1:Y:S02]  /*3a80*/  SYNCS.PHASECHK.TRANS64.TRYWAIT P0, [UR5], R3 ;  /* 0x00000003ff0075a7 */ /* 0x000e640008001105 */
[----:B-1----:R-:W-:Y:S05]  /*3a90*/  @!P0 BRA `(.L_x_70) ;  /* 0x0000005c00c48947 */ /* 0x002fea0003800000 */
.L_x_178:
        /* <DEDUP_REMOVED lines=9> */
.L_x_180:
[----:B------:R-:W-:-:S04]  /*3b30*/  UIADD3 UR7, UPT, UPT, UR7, 0x1, URZ ;  /* 0x0000000107077890 */ /* 0x000fc8000fffe0ff */
[----:B------:R-:W-:-:S04]  /*3b40*/  UISETP.NE.AND UP0, UPT, UR7, 0x4, UPT ;  /* 0x000000040700788c */ /* 0x000fc8000bf05270 */
[----:B------:R-:W-:Y:S02]  /*3b50*/  USEL UR5, URZ, 0x1, UP0 ;  /* 0x00000001ff057887 */ /* 0x000fe40008000000 */
[----:B------:R-:W-:-:S04]  /*3b60*/  USEL UR7, UR7, URZ, UP0 ;  /* 0x000000ff07077287 */ /* 0x000fc80008000000 */
[----:B------:R-:W-:Y:S01]  /*3b70*/  ULEA UR7, UR7, UR6, 0x3 ;  /* 0x0000000607077291 */ /* 0x000fe2000f8e18ff */
[----:B------:R-:W-:-:S04]  /*3b80*/  LOP3.LUT R2, R2, UR5, RZ, 0x3c, !PT ;  /* 0x0000000502027c12 */ /* 0x000fc8000f8e3cff */
[----:B------:R-:W-:-:S04]  /*3b90*/  SHF.L.U32 R2, R2, 0x1f, RZ ;  /* 0x0000001f02027819 */ /* 0x000fc800000006ff */
[----:B------:R-:W2:Y:S02]  /*3ba0*/  SYNCS.PHASECHK.TRANS64.TRYWAIT P0, [UR7], R2 ;  /* 0x00000002ff0075a7 */ /* 0x000ea40008001107 */
[----:B--2---:R-:W-:Y:S05]  /*3bb0*/  @!P0 BRA `(.L_x_72) ;  /* 0x0000005c00ac8947 */ /* 0x004fea0003800000 */
.L_x_182:
[----:B------:R-:W-:Y:S01]  /*3bc0*/  NOP ;  /* 0x0000000000007918 */ /* 0x000fe20000000000 */
[----:B-1----:R-:W1:Y:S01]  /*3bd0*/  LDS R0, [UR4+0x14] ;  /* 0x00001404ff007984 */ /* 0x002e620008000800 */
[----:B------:R-:W-:Y:S01]  /*3be0*/  ULOP3.LUT UR6, UR19, 0xffff, URZ, 0xc0, !UPT ;  /* 0x0000ffff13067892 */ /* 0x000fe2000f8ec0ff */
[----:B------:R-:W-:Y:S01]  /*3bf0*/  UMOV UR8, 0xffff ;  /* 0x0000ffff00087882 */ /* 0x000fe20000000000 */
[----:B------:R-:W-:Y:S02]  /*3c00*/  UMOV UR5, 0x1 ;  /* 0x0000000100057882 */ /* 0x000fe40000000000 */
[----:B------:R-:W-:-:S04]  /*3c10*/  USHF.R.U32.HI UR6, URZ, 0x5, UR6 ;  /* 0x00000005ff067899 */ /* 0x000fc80008011606 */
[----:B------:R-:W-:Y:S02]  /*3c20*/  USHF.L.U32 UR8, UR8, UR6, URZ ;  /* 0x0000000608087299 */ /* 0x000fe400080006ff */
[----:B------:R-:W-:-:S04]  /*3c30*/  USHF.L.U32 UR5, UR5, UR6, URZ ;  /* 0x0000000605057299 */ /* 0x000fc800080006ff */
[----:B-1----:R-:W-:-:S04]  /*3c40*/  LOP3.LUT R0, R0, UR8, RZ, 0xc0, !PT ;  /* 0x0000000800007c12 */ /* 0x002fc8000f8ec0ff */
[----:B------:R-:W-:-:S13]  /*3c50*/  ISETP.NE.AND P0, PT, R0, UR8, PT ;  /* 0x0000000800007c0c */ /* 0x000fda000bf05270 */
[----:B------:R-:W-:Y:S05]  /*3c60*/  @P0 BRA `(.L_x_73) ;  /* 0x0000000000580947 */ /* 0x000fea0003800000 */
[----:B------:R-:W1:Y:S02]  /*3c70*/  LDS R0, [UR4+0x18] ;  /* 0x00001804ff007984 */ /* 0x000e640008000800 */
[----:B-1----:R-:W-:-:S04]  /*3c80*/  LOP3.LUT R0, R0, UR5, RZ, 0xc0, !PT ;  /* 0x0000000500007c12 */ /* 0x002fc8000f8ec0ff */
[----:B------:R-:W-:-:S13]  /*3c90*/  ISETP.NE.AND P0, PT, R0, UR5, PT ;  /* 0x0000000500007c0c */ /* 0x000fda000bf05270 */
[----:B------:R-:W-:Y:S05]  /*3ca0*/  @P0 BRA `(.L_x_74) ;  /* 0x00000000003c0947 */ /* 0x000fea0003800000 */
[----:B------:R-:W1:Y:S01]  /*3cb0*/  S2R R2, SR_LANEID ;  /* 0x0000000000027919 */ /* 0x000e620000000000 */
[----:B------:R-:W-:Y:S01]  /*3cc0*/  ULOP3.LUT UR8, URZ, UR8, URZ, 0x33, !UPT ;  /* 0x00000008ff087292 */ /* 0x000fe2000f8e33ff */
[----:B------:R-:W-:Y:S02]  /*3cd0*/  VOTEU.ANY UR7, UPT, PT ;  /* 0x0000000000077886 */ /* 0x000fe400038e0100 */
[----:B------:R-:W-:-:S03]  /*3ce0*/  UFLO.U32 UR7, UR7 ;  /* 0x00000007000772bd */ /* 0x000fc600080e0000 */
[----:B------:R-:W-:-:S04]  /*3cf0*/  IMAD.U32 R0, RZ, RZ, UR8 ;  /* 0x00000008ff007e24 */ /* 0x000fc8000f8e00ff */
[----:B------:R2:W3:Y:S02]  /*3d00*/  REDUX UR6, R0 ;  /* 0x00000000000673c4 */ /* 0x0004e40000000000 */
[----:B------:R1:W-:Y:S02]  /*3d10*/  UTCATOMSWS.AND URZ, UR8 ;  /* 0x0000000800ff79e3 */ /* 0x0003e40008000000 */
[----:B-1----:R-:W-:Y:S02]  /*3d20*/  ISETP.EQ.U32.AND P0, PT, R2, UR7, PT ;  /* 0x0000000702007c0c */ /* 0x002fe4000bf02070 */
[----:B--2---:R-:W-:Y:S02]  /*3d30*/  LOP3.LUT R0, RZ, UR5, RZ, 0x33, !PT ;  /* 0x00000005ff007c12 */ /* 0x004fe4000f8e33ff */
[----:B---3--:R-:W-:Y:S02]  /*3d40*/  MOV R2, UR6 ;  /* 0x0000000600027c02 */ /* 0x008fe40008000f00 */
[----:B------:R-:W1:Y:S07]  /*3d50*/  REDUX UR5, R0 ;  /* 0x00000000000573c4 */ /* 0x000e6e0000000000 */
[----:B------:R2:W-:Y:S01]  /*3d60*/  @P0 ATOMS.AND RZ, [UR4+0x14], R2 ;  /* 0x00001402ffff098c */ /* 0x0005e2000a800004 */
[----:B-1----:R-:W-:-:S05]  /*3d70*/  IMAD.U32 R0, RZ, RZ, UR5 ;  /* 0x00000005ff007e24 */ /* 0x002fca000f8e00ff */
[----:B------:R2:W-:Y:S01]  /*3d80*/  @P0 ATOMS.AND RZ, [UR4+0x18], R0 ;  /* 0x00001800ffff098c */ /* 0x0005e2000a800004 */
[----:B------:R-:W-:Y:S05]  /*3d90*/  BRA `(.L_x_75) ;  /* 0x0000000000147947 */ /* 0x000fea0003800000 */
.L_x_74:
[----:B------:R-:W-:Y:S02]  /*3da0*/  MOV R2, 0x3dc0 ;  /* 0x00003dc000027802 */ /* 0x000fe40000000f00 */
[----:B----45:R-:W-:Y:S05]  /*3db0*/  CALL.REL.NOINC `($__internal_0_$__cuda_sm10x_tcgen05_guardrail_trap_col_being_dealloced_not_returned_by_alloc) ;  /* 0x0000006000947944 */ /* 0x030fea0003c00000 */
[----:B------:R-:W-:Y:S05]  /*3dc0*/  BRA `(.L_x_75) ;  /* 0x0000000000087947 */ /* 0x000fea0003800000 */
.L_x_73:
[----:B------:R-:W-:Y:S02]  /*3dd0*/  MOV R2, 0x3df0 ;  /* 0x00003df000027802 */ /* 0x000fe40000000f00 */
[----:B----45:R-:W-:Y:S05]  /*3de0*/  CALL.REL.NOINC `($__internal_2_$__cuda_sm10x_tcgen05_guardrail_trap_unallocated_columns_being_dealloced) ;  /* 0x0000006000a07944 */ /* 0x030fea0003c00000 */
.L_x_75:
[----:B------:R-:W-:Y:S01]  /*3df0*/  NOP ;  /* 0x0000000000007918 */ /* 0x000fe20000000000 */
[----:B------:R-:W-:Y:S05]  /*3e00*/  EXIT ;  /* 0x000000000000794d */ /* 0x000fea0003800000 */
.L_x_57:
[----:B------:R-:W-:-:S09]  /*3e10*/  UISETP.NE.OR UP2, UPT, UR8, 0x3, !UP2 ;  /* 0x000000030800788c */ /* 0x000fd2000d745670 */
[----:B------:R-:W-:Y:S05]  /*3e20*/  BRA.U UP2, `(.L_x_76) ;  /* 0x0000001102087547 */ /* 0x000fea000b800000 */
[----:B------:R-:W1:Y:S01]  /*3e30*/  LDC R0, c[0x0][0xb30] ;  /* 0x0002cc00ff007b82 */ /* 0x000e620000000800 */
[----:B------:R-:W2:Y:S01]  /*3e40*/  LDCU.64 UR8, c[0x0][0x888] ;  /* 0x00011100ff0877ac */ /* 0x000ea20008000a00 */
[----:B------:R-:W-:Y:S02]  /*3e50*/  HFMA2 R27, -RZ, RZ, 0, 0 ;  /* 0x00000000ff1b7431 */ /* 0x000fe400000001ff */
[----:B------:R-:W-:Y:S01]  /*3e60*/  IMAD.MOV.U32 R29, RZ, RZ, 0x1 ;  /* 0x00000001ff1d7424 */ /* 0x000fe200078e00ff */
[----:B------:R-:W-:Y:S01]  /*3e70*/  MOV R25, 0x2000 ;  /* 0x0000200000197802 */ /* 0x000fe20000000f00 */
[----:B------:R-:W4:Y:S01]  /*3e80*/  LDCU.64 UR4, c[0x0][0x890] ;  /* 0x00011200ff0477ac */ /* 0x000f220008000a00 */
[----:B------:R-:W-:Y:S01]  /*3e90*/  IMAD.MOV.U32 R28, RZ, RZ, RZ ;  /* 0x000000ffff1c7224 */ /* 0x000fe200078e00ff */
[----:B------:R-:W3:Y:S01]  /*3ea0*/  LDC R24, c[0x0][0x370] ;  /* 0x0000dc00ff187b82 */ /* 0x000ee20000000800 */
[----:B------:R-:W-:Y:S01]  /*3eb0*/  UMOV UR7, 0x400 ;  /* 0x0000040000077882 */ /* 0x000fe20000000000 */
[----:B------:R-:W-:-:S02]  /*3ec0*/  UPLOP3.LUT UP1, UPT, UPT, UPT, UPT, 0x40, 0x4 ;  /* 0x000000000004789c */ /* 0x000fc40003f2e870 */
[----:B------:R-:W-:-:S04]  /*3ed0*/  ULEA UR7, UR37, UR7, 0x18 ;  /* 0x0000000725077291 */ /* 0x000fc8000f8ec0ff */
[----:B------:R-:W3:Y:S01]  /*3ee0*/  LDC R3, c[0x0][0xb0c] ;  /* 0x0002c300ff037b82 */ /* 0x000ee20000000800 */
[----:B------:R-:W-:Y:S02]  /*3ef0*/  UIADD3 UR13, UPT, UPT, UR7, 0xd8, URZ ;  /* 0x000000d8070d7890 */ /* 0x000fe4000fffe0ff */
[----:B--2---:R-:W-:Y:S02]  /*3f00*/  UISETP.NE.U32.AND UP2, UPT, UR8, URZ, UPT ;  /* 0x000000ff0800728c */ /* 0x004fe4000bf45070 */
[----:B------:R-:W-:Y:S02]  /*3f10*/  UIADD3 UR33, UPT, UPT, UR7, 0xc0, URZ ;  /* 0x000000c007217890 */ /* 0x000fe4000fffe0ff */
[----:B----4-:R-:W-:Y:S01]  /*3f20*/  UISETP.NE.U32.AND UP3, UPT, UR4, URZ, UPT ;  /* 0x000000ff0400728c */ /* 0x010fe2000bf65070 */
[----:B------:R-:W2:Y:S01]  /*3f30*/  LDC R18, c[0x0][0xb20] ;  /* 0x0002c800ff127b82 */ /* 0x000ea20000000800 */
[----:B-1----:R-:W-:Y:S01]  /*3f40*/  ISETP.NE.AND P1, PT, R0, 0x1, PT ;  /* 0x000000010000780c */ /* 0x002fe20003f25270 */
[----:B------:R-:W-:-:S02]  /*3f50*/  UISETP.NE.AND.EX UP2, UPT, UR9, URZ, UPT, UP2 ;  /* 0x000000ff0900728c */ /* 0x000fc4000bf45320 */
[----:B------:R-:W-:Y:S02]  /*3f60*/  UIADD3 UR25, UPT, UPT, UR7, 0xc8, URZ ;  /* 0x000000c807197890 */ /* 0x000fe4000fffe0ff */
[----:B------:R-:W-:Y:S02]  /*3f70*/  UIADD3 UR17, UPT, UPT, UR7, 0xd0, URZ ;  /* 0x000000d007117890 */ /* 0x000fe4000fffe0ff */
[----:B------:R-:W1:Y:S01]  /*3f80*/  LDC.64 R30, c[0x0][0x348] ;  /* 0x0000d200ff1e7b82 */ /* 0x000e620000000a00 */
[----:B------:R-:W-:Y:S02]  /*3f90*/  UPRMT UR13, UR37, 0x654, UR13 ;  /* 0x00000654250d7896 */ /* 0x000fe4000800000d */
[----:B------:R-:W-:-:S05]  /*3fa0*/  UISETP.NE.AND.EX UP3, UPT, UR5, URZ, UPT, UP3 ;  /* 0x000000ff0500728c */ /* 0x000fca000bf65330 */
[----:B------:R-:W4:Y:S08]  /*3fb0*/  LDC.64 R16, c[0x0][0xb10] ;  /* 0x0002c400ff107b82 */ /* 0x000f300000000a00 */
[----:B------:R-:W1:Y:S08]  /*3fc0*/  LDC.64 R6, c[0x0][0xb18] ;  /* 0x0002c600ff067b82 */ /* 0x000e700000000a00 */
[----:B------:R-:W1:Y:S08]  /*3fd0*/  LDC.64 R4, c[0x0][0xb28] ;  /* 0x0002ca00ff047b82 */ /* 0x000e700000000a00 */
[----:B--23--:R-:W1:Y:S02]  /*3fe0*/  LDC R19, c[0x0][0x374] ;  /* 0x0000dd00ff137b82 */ /* 0x00ce640000000800 */
.L_x_87:
[C---:B------:R-:W-:Y:S02]  /*3ff0*/  LEA R0, R28.reuse, UR7, 0x3 ;  /* 0x000000071c007c11 */ /* 0x040fe4000f8e18ff */
[----:B------:R-:W-:Y:S02]  /*4000*/  SHF.L.U32 R2, R27, 0x1f, RZ ;  /* 0x0000001f1b027819 */ /* 0x000fe400000006ff */
[----:B------:R-:W-:Y:S02]  /*4010*/  LEA R20, R28, UR7, 0x4 ;  /* 0x000000071c147c11 */ /* 0x000fe4000f8e20ff */
[----:B--2---:R-:W2:Y:S02]  /*4020*/  SYNCS.PHASECHK.TRANS64.TRYWAIT P0, [R0+URZ+0x110], R2 ;  /* 0x00011002000075a7 */ /* 0x004ea400080011ff */
[----:B--2---:R-:W-:Y:S05]  /*4030*/  @!P0 BRA `(.L_x_77) ;  /* 0x0000005800a48947 */ /* 0x004fea0003800000 */
.L_x_183:
[----:B------:R-:W-:Y:S01]  /*4040*/  ISETP.GE.AND P0, PT, R40, 0x1, PT ;  /* 0x000000012800780c */ /* 0x000fe20003f06270 */
[----:B------:R-:W3:Y:S01]  /*4050*/  LDS.128 R20, [R20+0x1a0] ;  /* 0x0001a00014147984 */ /* 0x000ee20000000c00 */
[----:B--2---:R-:W-:Y:S01]  /*4060*/  VIADD R0, R0, 0x120 ;  /* 0x0000012000007836 */ /* 0x004fe20000000000 */
[----:B------:R-:W-:Y:S01]  /*4070*/  @!PT LDS RZ, [RZ] ;  /* 0x00000000fffff984 */ /* 0x000fe20000000800 */
[----:B------:R-:W-:Y:S01]  /*4080*/  @!PT LDS RZ, [RZ] ;  /* 0x00000000fffff984 */ /* 0x000fe20000000800 */
[----:B------:R-:W-:Y:S01]  /*4090*/  @!PT LDS RZ, [RZ] ;  /* 0x00000000fffff984 */ /* 0x000fe20000000800 */
[----:B------:R-:W-:Y:S01]  /*40a0*/  @!PT LDS RZ, [RZ] ;  /* 0x00000000fffff984 */ /* 0x000fe20000000800 */
[----:B------:R2:W-:Y:S06]  /*40b0*/  MEMBAR.ALL.CTA ;  /* 0x0000000000007992 */ /* 0x0005ec0000008000 */
[----:B--2---:R-:W2:Y:S01]  /*40c0*/  FENCE.VIEW.ASYNC.S ;  /* 0x00000000000073c6 */ /* 0x004ea20000000000 */
[----:B------:R-:W-:Y:S04]  /*40d0*/  PRMT R0, RZ, 0x654, R0 ;  /* 0x00000654ff007816 */ /* 0x000fe80000000000 */
[----:B--2---:R2:W-:Y:S01]  /*40e0*/  SYNCS.ARRIVE.TRANS64.RED.A1T0 RZ, [R0+URZ], RZ ;  /* 0x000000ff00ff79a7 */ /* 0x0045e200081004ff */
[----:B---3--:R-:W-:Y:S11]  /*40f0*/  LOP3.LUT P3, RZ, R22, 0x1, RZ, 0xc0, !PT ;  /* 0x0000000116ff7812 */ /* 0x008ff6000786c0ff */
[----:B------:R-:W-:Y:S02]  /*4100*/  @!UPT UIADD3 URZ, UPT, UPT, URZ, URZ, URZ ;  /* 0x000000fffffff290 */ /* 0x000fe4000fffe0ff */
[----:B------:R-:W-:Y:S02]  /*4110*/  @P3 MOV R11, R20 ;  /* 0x00000014000b3202 */ /* 0x000fe40000000f00 */
[----:B------:R-:W-:Y:S01]  /*4120*/  @P3 LOP3.LUT R10, R21, 0xffff, RZ, 0xc0, !PT ;  /* 0x0000ffff150a3812 */ /* 0x000fe200078ec0ff */
[----:B--2---:R-:W-:Y:S06]  /*4130*/  @!P0 BRA `(.L_x_78) ;  /* 0x0000000000a48947 */ /* 0x004fec0003800000 */
[-C--:B-1----:R-:W-:Y:S01]  /*4140*/  IMAD.HI.U32 R0, R19, R7.reuse, RZ ;  /* 0x0000000713007227 */ /* 0x082fe200078e00ff */
[----:B------:R-:W-:Y:S02]  /*4150*/  ISETP.NE.AND P0, PT, R6, 0x1, PT ;  /* 0x000000010600780c */ /* 0x000fe40003f05270 */
[----:B------:R-:W-:Y:S01]  /*4160*/  ISETP.NE.AND P2, PT, R40, 0x1, PT ;  /* 0x000000012800780c */ /* 0x000fe20003f45270 */
[----:B----4-:R-:W-:Y:S01]  /*4170*/  IMAD.HI.U32 R9, R24, R16, RZ ;  /* 0x0000001018097227 */ /* 0x010fe200078e00ff */
[----:B------:R-:W-:Y:S02]  /*4180*/  SHF.R.U32.HI R0, RZ, R18, R0 ;  /* 0x00000012ff007219 */ /* 0x000fe40000011600 */
[----:B------:R-:W-:Y:S01]  /*4190*/  ISETP.NE.AND P4, PT, R3, 0x1, PT ;  /* 0x000000010300780c */ /* 0x000fe20003f85270 */
[----:B------:R-:W-:Y:S01]  /*41a0*/  IMAD.HI.U32 R13, R10, R7, RZ ;  /* 0x000000070a0d7227 */ /* 0x000fe200078e00ff */
[----:B------:R-:W-:Y:S02]  /*41b0*/  SHF.R.U32.HI R9, RZ, R17, R9 ;  /* 0x00000011ff097219 */ /* 0x000fe40000011609 */
[----:B------:R-:W-:Y:S01]  /*41c0*/  SEL R0, R19, R0, !P0 ;  /* 0x0000000013007207 */ /* 0x000fe20004000000 */
[----:B------:R-:W-:Y:S01]  /*41d0*/  IMAD.HI.U32 R12, R11, R16, RZ ;  /* 0x000000100b0c7227 */ /* 0x000fe200078e00ff */
[----:B------:R-:W-:Y:S03]  /*41e0*/  SEL R9, R24, R9, !P4 ;  /* 0x0000000918097207 */ /* 0x000fe60006000000 */
[-C--:B------:R-:W-:Y:S01]  /*41f0*/  IMAD.HI.U32 R8, R0, R4.reuse, RZ ;  /* 0x0000000400087227 */ /* 0x080fe200078e00ff */
[----:B------:R-:W-:Y:S03]  /*4200*/  SHF.R.U32.HI R12, RZ, R17, R12 ;  /* 0x00000011ff0c7219 */ /* 0x000fe6000001160c */
[----:B------:R-:W-:Y:S01]  /*4210*/  IMAD.HI.U32 R2, R9, R4, RZ ;  /* 0x0000000409027227 */ /* 0x000fe200078e00ff */
[-C--:B------:R-:W-:Y:S02]  /*4220*/  @P2 SHF.R.U32.HI R0, RZ, R5.reuse, R8 ;  /* 0x00000005ff002219 */ /* 0x080fe40000011608 */
[----:B------:R-:W-:Y:S02]  /*4230*/  SHF.R.U32.HI R8, RZ, R18, R13 ;  /* 0x00000012ff087219 */ /* 0x000fe4000001160d */
[----:B------:R-:W-:Y:S01]  /*4240*/  @P2 SHF.R.U32.HI R9, RZ, R5, R2 ;  /* 0x00000005ff092219 */ /* 0x000fe20000011602 */
[----:B------:R-:W-:Y:S01]  /*4250*/  IMAD R0, R40, R0, RZ ;  /* 0x0000000028007224 */ /* 0x000fe200078e02ff */
[----:B------:R-:W-:Y:S02]  /*4260*/  SEL R8, R10, R8, !P0 ;  /* 0x000000080a087207 */ /* 0x000fe40004000000 */
[----:B------:R-:W-:Y:S01]  /*4270*/  SEL R2, R11, R12, !P4 ;  /* 0x0000000c0b027207 */ /* 0x000fe20006000000 */
[----:B------:R-:W-:Y:S01]  /*4280*/  IMAD R12, R40, R9, RZ ;  /* 0x00000009280c7224 */ /* 0x000fe200078e02ff */
[C---:B------:R-:W-:Y:S01]  /*4290*/  ISETP.GE.AND P0, PT, R8.reuse, R0, PT ;  /* 0x000000000800720c */ /* 0x040fe20003f06270 */
[----:B------:R-:W-:Y:S03]  /*42a0*/  IMAD.HI.U32 R0, R8, R4, RZ ;  /* 0x0000000408007227 */ /* 0x000fe600078e00ff */
[----:B------:R-:W-:Y:S02]  /*42b0*/  ISETP.GE.OR P0, PT, R2, R12, P0 ;  /* 0x0000000c0200720c */ /* 0x000fe40000706670 */
[-C--:B------:R-:W-:Y:S04]  /*42c0*/  SHF.R.U32.HI R0, RZ, R5.reuse, R0 ;  /* 0x00000005ff007219 */ /* 0x080fe80000011600 */
[----:B------:R-:W-:Y:S05]  /*42d0*/  SEL R13, R8, R0, !P2 ;  /* 0x00000000080d7207 */ /* 0x000fea0005000000 */
[----:B------:R-:W-:Y:S02]  /*42e0*/  IMAD.MOV R12, RZ, RZ, -R13 ;  /* 0x000000ffff0c7224 */ /* 0x000fe400078e0a0d */
[----:B------:R-:W-:Y:S04]  /*42f0*/  @!P0 IMAD.HI.U32 R0, R2, R4, RZ ;  /* 0x0000000402008227 */ /* 0x000fe800078e00ff */
[----:B------:R-:W-:Y:S01]  /*4300*/  IMAD R12, R40, R12, R8 ;  /* 0x0000000c280c7224 */ /* 0x000fe200078e0208 */
[----:B------:R-:W-:Y:S04]  /*4310*/  @!P0 SHF.R.U32.HI R0, RZ, R5, R0 ;  /* 0x00000005ff008219 */ /* 0x000fe80000011600 */
[----:B------:R-:W-:Y:S04]  /*4320*/  @!P0 SEL R0, R2, R0, !P2 ;  /* 0x0000000002008207 */ /* 0x000fe80005000000 */
[----:B------:R-:W-:Y:S01]  /*4330*/  @!P0 IADD3 R13, PT, PT, R13, -R0, RZ ;  /* 0x800000000d0d8210 */ /* 0x000fe20007ffe0ff */
[----:B------:R-:W-:Y:S01]  /*4340*/  @!P0 IMAD R0, R9, R12, R0 ;  /* 0x0000000c09008224 */ /* 0x000fe200078e0200 */
[----:B------:R-:W-:Y:S01]  /*4350*/  IADD3 R9, PT, PT, -R8, RZ, RZ ;  /* 0x000000ff08097210 */ /* 0x000fe20007ffe1ff */
[--C-:B------:R-:W-:Y:S02]  /*4360*/  IMAD.MOV R12, RZ, RZ, -R2.reuse ;  /* 0x000000ffff0c7224 */ /* 0x100fe400078e0a02 */
[----:B------:R-:W-:Y:S02]  /*4370*/  @!P0 IMAD R8, R13, R40, R2 ;  /* 0x000000280d088224 */ /* 0x000fe400078e0202 */
[----:B------:R-:W-:Y:S02]  /*4380*/  @!P0 IMAD.MOV.U32 R2, RZ, RZ, R0 ;  /* 0x000000ffff028224 */ /* 0x000fe400078e0000 */
[----:B------:R-:W-:Y:S02]  /*4390*/  IMAD R11, R3, R12, R11 ;  /* 0x0000000c030b7224 */ /* 0x000fe400078e020b */
[----:B------:R-:W-:Y:S02]  /*43a0*/  IMAD R10, R6, R9, R10 ;  /* 0x00000009060a7224 */ /* 0x000fe400078e020a */
[----:B------:R-:W-:Y:S02]  /*43b0*/  IMAD R11, R2, R3, R11 ;  /* 0x00000003020b7224 */ /* 0x000fe400078e020b */
[----:B------:R-:W-:Y:S02]  /*43c0*/  IMAD R10, R8, R6, R10 ;  /* 0x00000006080a7224 */ /* 0x000fe400078e020a */
.L_x_78:
[----:B------:R-:W-:Y:S05]  /*43d0*/  BRA.U UP1, `(.L_x_79) ;  /* 0x0000000101107547 */ /* 0x000fea000b800000 */
[----:B------:R-:W-:Y:S04]  /*43e0*/  MOV R2, UR6 ;  /* 0x0000000600027c02 */ /* 0x000fe80008000f00 */
[----:B------:R-:W-:Y:S04]  /*43f0*/  SHF.L.U32 R2, R2, 0x1f, RZ ;  /* 0x0000001f02027819 */ /* 0x000fe800000006ff */
[----:B------:R-:W2:Y:S02]  /*4400*/  SYNCS.PHASECHK.TRANS64.TRYWAIT P0, [UR7+0x108], R2 ;  /* 0x00010802ff0075a7 */ /* 0x000ea40008001107 */
[----:B--2---:R-:W-:Y:S05]  /*4410*/  @!P0 BRA `(.L_x_80) ;  /* 0x0000005400c08947 */ /* 0x004fea0003800000 */
.L_x_79:
[----:B------:R-:W-:Y:S02]  /*4420*/  R2UR UR35, R15 ;  /* 0x000000000f2372ca */ /* 0x000fe400000e0000 */
[----:B------:R-:W-:Y:S02]  /*4430*/  R2UR UR34, R14 ;  /* 0x000000000e2272ca */ /* 0x000fe400000e0000 */
[----:B------:R-:W-:Y:S02]  /*4440*/  ISETP.NE.U32.AND P2, PT, RZ, UR4, PT ;  /* 0x00000004ff007c0c */ /* 0x000fe4000bf45070 */
[----:B------:R-:W-:Y:S02]  /*4450*/  SHF.L.U32 R14, R29, 0x1f, RZ ;  /* 0x0000001f1d0e7819 */ /* 0x000fe400000006ff */
[----:B------:R-:W-:Y:S05]  /*4460*/  ISETP.NE.AND.EX P2, PT, RZ, UR5, PT, P2 ;  /* 0x00000005ff007c0c */ /* 0x000fea000bf45320 */
[----:B------:R-:W-:Y:S02]  /*4470*/  USHF.L.U32 UR35, UR35, 0x7, URZ ;  /* 0x0000000723237899 */ /* 0x000fe400080006ff */
[----:B------:R-:W-:Y:S01]  /*4480*/  USHF.L.U32 UR34, UR34, 0x7, URZ ;  /* 0x0000000722227899 */ /* 0x000fe200080006ff */
[----:B------:R-:W-:Y:S11]  /*4490*/  BRA.U !UP3, `(.L_x_81) ;  /* 0x000000010b347547 */ /* 0x000ff6000b800000 */
[----:B------:R-:W-:Y:S01]  /*44a0*/  UPLOP3.LUT UP0, UPT, UPT, UPT, UP2, 0x80, 0x8 ;  /* 0x000000000008789c */ /* 0x000fe20003f0f020 */
[----:B--2---:R-:W-:Y:S02]  /*44b0*/  HFMA2 R0, -RZ, RZ, 0, 5.9604644775390625e-08 ;  /* 0x00000001ff007431 */ /* 0x004fe400000001ff */
[----:B------:R-:W-:Y:S03]  /*44c0*/  IMAD.MOV.U32 R88, RZ, RZ, 0x1 ;  /* 0x00000001ff587424 */ /* 0x000fe600078e00ff */
[----:B------:R-:W-:Y:S05]  /*44d0*/  PLOP3.LUT P0, PT, PT, PT, UP0, 0x80, 0x8 ;  /* 0x000000000008781c */ /* 0x000fea0003f0f008 */
[----:B------:R-:W2:Y:S01]  /*44e0*/  @UP0 LDCU.64 UR10, c[0x0][0x888] ;  /* 0x00011100ff0a07ac */ /* 0x000ea20008000a00 */
[----:B------:R-:W-:Y:S07]  /*44f0*/  @UP0 UIMAD UR8, UR36, UR4, URZ ;  /* 0x00000004240802a4 */ /* 0x000fee000f8e02ff */
[----:B------:R-:W-:Y:S01]  /*4500*/  @!P0 PRMT R88, R0, 0x7610, R88 ;  /* 0x0000761000588816 */ /* 0x000fe20000000058 */
[----:B--2---:R-:W-:Y:S03]  /*4510*/  @UP0 UIMAD.WIDE UR10, UR8, 0x4, UR10 ;  /* 0x00000004080a08a5 */ /* 0x004fe6000f8e020a */
[----:B------:R-:W2:Y:S03]  /*4520*/  @!UP0 LDCU UR8, c[0x0][0x880] ;  /* 0x00011000ff0887ac */ /* 0x000ea60008000800 */
[----:B------:R-:W-:Y:S01]  /*4530*/  IMAD.U32 R8, RZ, RZ, UR10 ;  /* 0x0000000aff087e24 */ /* 0x000fe2000f8e00ff */
[----:B------:R-:W-:Y:S05]  /*4540*/  MOV R9, UR11 ;  /* 0x0000000b00097c02 */ /* 0x000fea0008000f00 */
[----:B-----5:R3:W5:Y:S02]  /*4550*/  @P0 LDG.E R49, desc[UR46][R8.64] ;  /* 0x0000002e08310981 */ /* 0x020764000c1e1900 */
[----:B--23--:R-:W-:Y:S07]  /*4560*/  @!P0 IMAD.U32 R49, RZ, RZ, UR8 ;  /* 0x00000008ff318e24 */ /* 0x00cfee000f8e00ff */
.L_x_81:
[----:B-----5:R-:W-:Y:S01]  /*4570*/  @!P2 FSETP.EQ.AND P0, PT, R49, RZ, PT ;  /* 0x000000ff3100a20b */ /* 0x020fe20003f02000 */
[----:B------:R-:W-:Y:S01]  /*4580*/  @!UPT UIADD3 URZ, UPT, UPT, URZ, URZ, URZ ;  /* 0x000000fffffff290 */ /* 0x000fe2000fffe0ff */
[----:B------:R-:W-:Y:S11]  /*4590*/  @!P2 BRA `(.L_x_82) ;  /* 0x000000000014a947 */ /* 0x000ff60003800000 */
[----:B------:R-:W-:Y:S02]  /*45a0*/  LOP3.LUT P2, RZ, R88, 0xff, RZ, 0xc0, !PT ;  /* 0x000000ff58ff7812 */ /* 0x000fe4000784c0ff */
[----:B------:R-:W-:Y:S04]  /*45b0*/  PLOP3.LUT P0, PT, PT, PT, UP0, 0x80, 0x8 ;  /* 0x000000000008781c */ /* 0x000fe80003f0f008 */
[----:B------:R-:W-:Y:S07]  /*45c0*/  PLOP3.LUT P0, PT, P0, PT, PT, 0x8, 0x80 ;  /* 0x000000000080781c */ /* 0x000fee000070e170 */
[----:B------:R-:W-:Y:S11]  /*45d0*/  @P2 FSETP.EQ.AND P0, PT, R49, RZ, PT ;  /* 0x000000ff3100220b */ /* 0x000ff60003f02000 */
[----:B------:R-:W-:Y:S02]  /*45e0*/  @!UPT UIADD3 URZ, UPT, UPT, URZ, URZ, URZ ;  /* 0x000000fffffff290 */ /* 0x000fe4000fffe0ff */
.L_x_82:
[----:B------:R-:W3:Y:S01]  /*45f0*/  SYNCS.PHASECHK.TRANS64.TRYWAIT P2, [UR7+0xe0], R14 ;  /* 0x0000e00eff0075a7 */ /* 0x000ee20008041107 */
[----:B------:R-:W-:Y:S04]  /*4600*/  ELECT P4, URZ, PT ;  /* 0x0000000000ff782f */ /* 0x000fe80003880000 */
[----:B------:R-:W-:Y:S11]  /*4610*/  PLOP3.LUT P4, PT, P0, P4, PT, 0xf2, 0x2f ;  /* 0x00000000002f781c */ /* 0x000ff60000789e72 */
[----:B------:R-:W-:Y:S02]  /*4620*/  @!UPT UIADD3 URZ, UPT, UPT, URZ, URZ, URZ ;  /* 0x000000fffffff290 */ /* 0x000fe4000fffe0ff */
[----:B-1----:R-:W-:Y:S05]  /*4630*/  @!P4 IADD3 R8, P0, PT, R30, 0x580, RZ ;  /* 0x000005801e08c810 */ /* 0x002fea0007f1e0ff */
[----:B--2---:R-:W-:Y:S01]  /*4640*/  @!P4 IMAD.X R2, RZ, RZ, R31, P0 ;  /* 0x000000ffff02c224 */ /* 0x004fe200000e061f */
[----:B---3--:R-:W-:Y:S07]  /*4650*/  @!P2 BRA `(.L_x_83) ;  /* 0x000000540048a947 */ /* 0x008fee0003800000 */
.L_x_186:
[----:B------:R-:W-:Y:S01]  /*4660*/  @!P4 R2UR UR8, R2 ;  /* 0x000000000208c2ca */ /* 0x000fe200000e0000 */
[----:B------:R-:W-:Y:S01]  /*4670*/  VOTEU.ALL UP1, P4 ;  /* 0x0000000000ff7886 */ /* 0x000fe20002020000 */
[----:B------:R-:W-:Y:S01]  /*4680*/  @!P4 R2UR UR9, R8 ;  /* 0x000000000809c2ca */ /* 0x000fe200000e0000 */
[----:B-1----:R-:W-:Y:S01]  /*4690*/  @!P4 IMAD.MOV.U32 R0, RZ, RZ, 0x2000 ;  /* 0x00002000ff00c424 */ /* 0x002fe200078e00ff */
[----:B------:R-:W-:Y:S01]  /*46a0*/  UMOV UR10, 0x0 ;  /* 0x00000000000a7882 */ /* 0x000fe20000000000 */
[----:B------:R-:W-:Y:S01]  /*46b0*/  UMOV UR11, 0x10000000 ;  /* 0x10000000000b7882 */ /* 0x000fe20000000000 */
[----:B------:R-:W-:Y:S01]  /*46c0*/  @!UP1 UIADD3 UR32, UPT, UPT, UR7, 0x200, URZ ;  /* 0x0000020007209890 */ /* 0x000fe2000fffe0ff */
[----:B------:R-:W-:Y:S06]  /*46d0*/  VOTEU.ALL UP1, P4 ;  /* 0x0000000000ff7886 */ /* 0x000fec0002020000 */
[----:B------:R-:W-:Y:S01]  /*46e0*/  IMAD.U32 R9, RZ, RZ, UR8 ;  /* 0x00000008ff097e24 */ /* 0x000fe2000f8e00ff */
[----:B------:R-:W-:Y:S01]  /*46f0*/  UPRMT UR8, UR37, 0x654, UR33 ;  /* 0x0000065425087896 */ /* 0x000fe20008000021 */
[----:B------:R-:W-:Y:S03]  /*4700*/  IMAD.U32 R8, RZ, RZ, UR9 ;  /* 0x00000009ff087e24 */ /* 0x000fe6000f8e00ff */
[----:B------:R-:W-:Y:S02]  /*4710*/  @!P4 R2UR UR15, R9 ;  /* 0x00000000090fc2ca */ /* 0x000fe400000e0000 */
[----:B------:R-:W-:Y:S02]  /*4720*/  @!P4 R2UR UR14, R8 ;  /* 0x00000000080ec2ca */ /* 0x000fe400000e0000 */
[----:B------:R-:W-:Y:S05]  /*4730*/  @!P4 IADD3 R8, P0, PT, R30, 0x580, RZ ;  /* 0x000005801e08c810 */ /* 0x000fea0007f1e0ff */
[----:B------:R-:W-:Y:S06]  /*4740*/  @!P4 IMAD.X R2, RZ, RZ, R31, P0 ;  /* 0x000000ffff02c224 */ /* 0x000fec00000e061f */
[----:B------:R1:W-:Y:S01]  /*4750*/  @!UP1 UTMALDG.3D [UR32], [UR14], desc[UR10] ;  /* 0x00000a200e0095b4 */ /* 0x0003e20008011000 */
[----:B------:R1:W-:Y:S01]  /*4760*/  @!P4 SYNCS.ARRIVE.TRANS64.RED.A0TR RZ, [UR7+0xc0], R0 ;  /* 0x0000c000ffffc9a7 */ /* 0x0003e20008300407 */
[----:B------:R-:W-:Y:S01]  /*4770*/  SYNCS.ARRIVE.TRANS64.RED.A1T0 RZ, [UR8], RZ ;  /* 0x000000ffffff79a7 */ /* 0x000fe20008100408 */
[----:B------:R-:W2:Y:S02]  /*4780*/  SYNCS.PHASECHK.TRANS64.TRYWAIT P2, [UR7+0xe8], R14 ;  /* 0x0000e80eff0075a7 */ /* 0x000ea40008041107 */
[----:B-12---:R-:W-:Y:S05]  /*4790*/  @!P2 BRA `(.L_x_84) ;  /* 0x000000540010a947 */ /* 0x006fea0003800000 */
.L_x_188:
[----:B------:R-:W-:Y:S01]  /*47a0*/  @!P4 R2UR UR8, R2 ;  /* 0x000000000208c2ca */ /* 0x000fe200000e0000 */
[----:B------:R-:W-:Y:S01]  /*47b0*/  VOTEU.ALL UP1, P4 ;  /* 0x0000000000ff7886 */ /* 0x000fe20002020000 */
[----:B------:R-:W-:Y:S01]  /*47c0*/  @!P4 R2UR UR9, R8 ;  /* 0x000000000809c2ca */ /* 0x000fe200000e0000 */
[----:B-1----:R-:W-:Y:S01]  /*47d0*/  @!P4 IMAD.MOV.U32 R0, RZ, RZ, 0x2000 ;  /* 0x00002000ff00c424 */ /* 0x002fe200078e00ff */
[----:B------:R-:W-:Y:S01]  /*47e0*/  UMOV UR10, 0x0 ;  /* 0x00000000000a7882 */ /* 0x000fe20000000000 */
[----:B------:R-:W-:Y:S01]  /*47f0*/  UMOV UR11, 0x10000000 ;  /* 0x10000000000b7882 */ /* 0x000fe20000000000 */
[----:B------:R-:W-:Y:S02]  /*4800*/  @!UP1 UIADD3 UR26, UPT, UPT, UR34, 0x20, URZ ;  /* 0x00000020221a9890 */ /* 0x000fe4000fffe0ff */
[----:B------:R-:W-:Y:S01]  /*4810*/  @!UP1 UIADD3 UR24, UPT, UPT, UR7, 0x2200, URZ ;  /* 0x0000220007189890 */ /* 0x000fe2000fffe0ff */
[----:B------:R-:W-:Y:S01]  /*4820*/  VOTEU.ALL UP1, P4 ;  /* 0x0000000000ff7886 */ /* 0x000fe20002020000 */
[----:B------:R-:W-:Y:S01]  /*4830*/  UMOV UR27, UR35 ;  /* 0x00000023001b7c82 */ /* 0x000fe20008000000 */
[----:B------:R-:W-:Y:S02]  /*4840*/  UMOV UR28, UR36 ;  /* 0x00000024001c7c82 */ /* 0x000fe40008000000 */
        /* <DEDUP_REMOVED lines=12> */
.L_x_190:
[----:B------:R-:W2:Y:S01]  /*4910*/  LDC.64 R12, c[0x0][0xb18] ;  /* 0x0002c600ff0c7b82 */ /* 0x000ea20000000a00 */
[----:B------:R-:W-:Y:S01]  /*4920*/  @!P4 R2UR UR8, R2 ;  /* 0x000000000208c2ca */ /* 0x000fe200000e0000 */
[----:B------:R-:W-:Y:S01]  /*4930*/  VOTEU.ALL UP1, P4 ;  /* 0x0000000000ff7886 */ /* 0x000fe20002020000 */
[----:B------:R-:W-:Y:S01]  /*4940*/  @!P4 R2UR UR9, R8 ;  /* 0x000000000809c2ca */ /* 0x000fe200000e0000 */
[----:B-1----:R-:W-:Y:S01]  /*4950*/  @!P4 IMAD.MOV.U32 R0, RZ, RZ, 0x2000 ;  /* 0x00002000ff00c424 */ /* 0x002fe200078e00ff */
[----:B------:R-:W-:Y:S03]  /*4960*/  UMOV UR10, 0x0 ;  /* 0x00000000000a7882 */ /* 0x000fe60000000000 */
[----:B------:R-:W1:Y:S01]  /*4970*/  @!P1 LDC R2, c[0x0][0xb0c] ;  /* 0x0002c300ff029b82 */ /* 0x000e620000000800 */
[----:B------:R-:W-:Y:S01]  /*4980*/  @!UP1 UIADD3 UR18, UPT, UPT, UR34, 0x40, URZ ;  /* 0x0000004022129890 */ /* 0x000fe2000fffe0ff */
[----:B------:R-:W-:Y:S01]  /*4990*/  @P3 SHF.R.U32.HI R26, RZ, 0x10, R21 ;  /* 0x00000010ff1a3819 */ /* 0x000fe20000011615 */
[----:B------:R-:W-:Y:S01]  /*49a0*/  @!UP1 UIADD3 UR16, UPT, UPT, UR7, 0x4200, URZ ;  /* 0x0000420007109890 */ /* 0x000fe2000fffe0ff */
[----:B------:R-:W-:Y:S01]  /*49b0*/  VIADD R28, R28, 0x1 ;  /* 0x000000011c1c7836 */ /* 0x000fe20000000000 */
[----:B------:R-:W-:Y:S01]  /*49c0*/  VOTEU.ALL UP1, P4 ;  /* 0x0000000000ff7886 */ /* 0x000fe20002020000 */
[----:B------:R-:W-:Y:S01]  /*49d0*/  UMOV UR11, 0x10000000 ;  /* 0x10000000000b7882 */ /* 0x000fe20000000000 */
[----:B------:R-:W-:Y:S01]  /*49e0*/  UMOV UR19, UR35 ;  /* 0x0000002300137c82 */ /* 0x000fe20008000000 */
[----:B------:R-:W-:Y:S01]  /*49f0*/  IMAD.U32 R9, RZ, RZ, UR8 ;  /* 0x00000008ff097e24 */ /* 0x000fe2000f8e00ff */
[----:B------:R-:W-:Y:S01]  /*4a00*/  UMOV UR20, UR36 ;  /* 0x0000002400147c82 */ /* 0x000fe20008000000 */
[----:B------:R-:W-:Y:S01]  /*4a10*/  IMAD.U32 R8, RZ, RZ, UR9 ;  /* 0x00000009ff087e24 */ /* 0x000fe2000f8e00ff */
[----:B------:R-:W-:Y:S02]  /*4a20*/  UPRMT UR8, UR37, 0x654, UR17 ;  /* 0x0000065425087896 */ /* 0x000fe40008000011 */
[----:B------:R-:W-:Y:S02]  /*4a30*/  @!P4 R2UR UR15, R9 ;  /* 0x00000000090fc2ca */ /* 0x000fe400000e0000 */
[----:B------:R-:W-:Y:S02]  /*4a40*/  @!P4 R2UR UR14, R8 ;  /* 0x00000000080ec2ca */ /* 0x000fe400000e0000 */
[----:B------:R-:W3:Y:S11]  /*4a50*/  LDC.64 R8, c[0x0][0xb10] ;  /* 0x0002c400ff087b82 */ /* 0x000ef60000000a00 */
[----:B------:R1:W-:Y:S01]  /*4a60*/  @!UP1 UTMALDG.3D [UR16], [UR14], desc[UR10] ;  /* 0x00000a100e0095b4 */ /* 0x0003e20008011000 */
[----:B------:R5:W-:Y:S01]  /*4a70*/  @!P4 SYNCS.ARRIVE.TRANS64.RED.A0TR RZ, [UR7+0xd0], R0 ;  /* 0x0000d000ffffc9a7 */ /* 0x000be20008300407 */
[C---:B---3--:R-:W-:Y:S01]  /*4a80*/  @!P1 IMAD.HI.U32 R8, R11.reuse, R8, RZ ;  /* 0x000000080b089227 */ /* 0x048fe200078e00ff */
[----:B--2---:R-:W-:Y:S02]  /*4a90*/  @!P1 ISETP.NE.AND P0, PT, R12, 0x1, PT ;  /* 0x000000010c00980c */ /* 0x004fe40003f05270 */
[----:B-1----:R-:W-:Y:S01]  /*4aa0*/  @!P1 ISETP.NE.AND P2, PT, R2, 0x1, PT ;  /* 0x000000010200980c */ /* 0x002fe20003f45270 */
[----:B------:R-:W-:Y:S01]  /*4ab0*/  SYNCS.ARRIVE.TRANS64.RED.A1T0 RZ, [UR8], RZ ;  /* 0x000000ffffff79a7 */ /* 0x000fe20008100408 */
[C---:B------:R-:W-:Y:S01]  /*4ac0*/  @!P1 IMAD.HI.U32 R13, R10.reuse, R13, RZ ;  /* 0x0000000d0a0d9227 */ /* 0x040fe200078e00ff */
[----:B------:R-:W-:Y:S04]  /*4ad0*/  @!P1 SHF.R.U32.HI R8, RZ, R9, R8 ;  /* 0x00000009ff089219 */ /* 0x000fe80000011608 */
[----:B------:R-:W-:Y:S01]  /*4ae0*/  @!P1 SEL R8, R11, R8, !P2 ;  /* 0x000000080b089207 */ /* 0x000fe20005000000 */
[----:B------:R-:W1:Y:S01]  /*4af0*/  SYNCS.PHASECHK.TRANS64.TRYWAIT P5, [UR7+0xf8], R14 ;  /* 0x0000f80eff0075a7 */ /* 0x000e6200080a1107 */
[----:B-----5:R-:W2:Y:S02]  /*4b00*/  @!P1 LDC R0, c[0x0][0xb20] ;  /* 0x0002c800ff009b82 */ /* 0x020ea40000000800 */
[----:B--2---:R-:W-:Y:S04]  /*4b10*/  @!P1 SHF.R.U32.HI R0, RZ, R0, R13 ;  /* 0x00000000ff009219 */ /* 0x004fe8000001160d */
[----:B------:R-:W-:Y:S05]  /*4b20*/  @!P1 SEL R9, R10, R0, !P0 ;  /* 0x000000000a099207 */ /* 0x000fea0004000000 */
[----:B------:R-:W-:Y:S02]  /*4b30*/  @!P1 IMAD.IADD R0, R9, 0x1, -R8 ;  /* 0x0000000109009824 */ /* 0x000fe400078e0a08 */
[----:B------:R-:W-:Y:S02]  /*4b40*/  @!P1 IMAD.IADD R8, R8, 0x1, -R9 ;  /* 0x0000000108089824 */ /* 0x000fe400078e0a09 */
[----:B------:R-:W-:Y:S02]  /*4b50*/  @!P1 IMAD R11, R0, R2, R11 ;  /* 0x00000002000b9224 */ /* 0x000fe400078e020b */
[----:B------:R-:W-:Y:S01]  /*4b60*/  @!P1 IMAD R10, R8, R12, R10 ;  /* 0x0000000c080a9224 */ /* 0x000fe200078e020a */
[----:B-1----:R-:W-:Y:S06]  /*4b70*/  @!P5 BRA `(.L_x_86) ;  /* 0x000000500048d947 */ /* 0x002fec0003800000 */
.L_x_192:
[----:B------:R-:W-:Y:S01]  /*4b80*/  @!P4 IADD3 R2, P0, PT, R30, 0x580, RZ ;  /* 0x000005801e02c810 */ /* 0x000fe20007f1e0ff */
[----:B------:R-:W-:Y:S01]  /*4b90*/  VOTEU.ALL UP1, P4 ;  /* 0x0000000000ff7886 */ /* 0x000fe20002020000 */
[----:B------:R-:W-:Y:S01]  /*4ba0*/  UMOV UR18, 0x0 ;  /* 0x0000000000127882 */ /* 0x000fe20000000000 */
[----:B------:R-:W-:Y:S01]  /*4bb0*/  UMOV UR19, 0x10000000 ;  /* 0x1000000000137882 */ /* 0x000fe20000000000 */
[----:B------:R-:W-:Y:S01]  /*4bc0*/  @!P4 R2UR UR9, R2 ;  /* 0x000000000209c2ca */ /* 0x000fe200000e0000 */
[----:B-1----:R-:W-:Y:S01]  /*4bd0*/  @!P4 IMAD.X R0, RZ, RZ, R31, P0 ;  /* 0x000000ffff00c224 */ /* 0x002fe200000e061f */
[----:B------:R-:W-:Y:S01]  /*4be0*/  @!UP1 UIADD3 UR10, UPT, UPT, UR34, 0x60, URZ ;  /* 0x00000060220a9890 */ /* 0x000fe2000fffe0ff */
[----:B------:R-:W-:Y:S01]  /*4bf0*/  ISETP.NE.AND P0, PT, R28, 0x2, PT ;  /* 0x000000021c00780c */ /* 0x000fe20003f05270 */
[----:B------:R-:W-:Y:S01]  /*4c00*/  UMOV UR11, UR35 ;  /* 0x00000023000b7c82 */ /* 0x000fe20008000000 */
[----:B------:R-:W-:Y:S01]  /*4c10*/  UMOV UR12, UR36 ;  /* 0x00000024000c7c82 */ /* 0x000fe20008000000 */
[----:B------:R-:W-:Y:S01]  /*4c20*/  @!P4 R2UR UR8, R0 ;  /* 0x000000000008c2ca */ /* 0x000fe200000e0000 */
[----:B------:R-:W-:Y:S01]  /*4c30*/  IMAD.IADD R14, R10, 0x1, R86 ;  /* 0x000000010a0e7824 */ /* 0x000fe200078e0256 */
[----:B------:R-:W-:Y:S01]  /*4c40*/  @P3 R2UR UR36, R26 ;  /* 0x000000001a2432ca */ /* 0x000fe200000e0000 */
[----:B------:R-:W-:Y:S01]  /*4c50*/  IMAD.IADD R15, R11, 0x1, R87 ;  /* 0x000000010b0f7824 */ /* 0x000fe200078e0257 */
[----:B------:R-:W-:Y:S02]  /*4c60*/  SEL R0, RZ, 0x1, P0 ;  /* 0x00000001ff007807 */ /* 0x000fe40000000000 */
[----:B------:R-:W-:Y:S01]  /*4c70*/  LOP3.LUT R29, R29, 0x1, RZ, 0x3c, !PT ;  /* 0x000000011d1d7812 */ /* 0x000fe200078e3cff */
[----:B------:R-:W-:Y:S01]  /*4c80*/  IMAD.U32 R8, RZ, RZ, UR9 ;  /* 0x00000009ff087e24 */ /* 0x000fe2000f8e00ff */
[----:B------:R-:W-:Y:S01]  /*4c90*/  @!UP1 UIADD3 UR9, UPT, UPT, UR7, 0xd8, URZ ;  /* 0x000000d807099890 */ /* 0x000fe2000fffe0ff */
[----:B------:R-:W-:Y:S02]  /*4ca0*/  LOP3.LUT R27, R27, R0, RZ, 0x3c, !PT ;  /* 0x000000001b1b7212 */ /* 0x000fe400078e3cff */
[----:B------:R-:W-:Y:S02]  /*4cb0*/  SEL R28, R28, RZ, P0 ;  /* 0x000000ff1c1c7207 */ /* 0x000fe40000000000 */
[----:B------:R-:W-:Y:S01]  /*4cc0*/  IMAD.U32 R9, RZ, RZ, UR8 ;  /* 0x00000008ff097e24 */ /* 0x000fe2000f8e00ff */
[----:B------:R-:W-:Y:S01]  /*4cd0*/  @!P4 R2UR UR14, R8 ;  /* 0x00000000080ec2ca */ /* 0x000fe200000e0000 */
[----:B------:R-:W-:Y:S01]  /*4ce0*/  @!UP1 UIADD3 UR8, UPT, UPT, UR7, 0x6200, URZ ;  /* 0x0000620007089890 */ /* 0x000fe2000fffe0ff */
[----:B------:R-:W-:Y:S02]  /*4cf0*/  VOTEU.ALL UP1, P4 ;  /* 0x0000000000ff7886 */ /* 0x000fe40002020000 */
[----:B------:R-:W-:Y:S11]  /*4d00*/  @!P4 R2UR UR15, R9 ;  /* 0x00000000090fc2ca */ /* 0x000ff600000e0000 */
[----:B------:R-:W-:Y:S02]  /*4d10*/  @!UPT UIADD3 URZ, UPT, UPT, URZ, URZ, URZ ;  /* 0x000000fffffff290 */ /* 0x000fe4000fffe0ff */
[----:B------:R2:W-:Y:S01]  /*4d20*/  @!UP1 UTMALDG.3D [UR8], [UR14], desc[UR18] ;  /* 0x000012080e0095b4 */ /* 0x0005e20008011000 */
[----:B------:R2:W-:Y:S01]  /*4d30*/  @!P4 SYNCS.ARRIVE.TRANS64.RED.A0TR RZ, [UR7+0xd8], R25 ;  /* 0x0000d819ffffc9a7 */ /* 0x0005e20008300407 */
[----:B------:R-:W-:Y:S01]  /*4d40*/  UPLOP3.LUT UP1, UPT, UPT, UPT, UPT, 0x80, 0x8 ;  /* 0x000000000008789c */ /* 0x000fe20003f2f070 */
[----:B------:R-:W-:Y:S01]  /*4d50*/  SYNCS.ARRIVE.TRANS64.RED.A1T0 RZ, [UR13], RZ ;  /* 0x000000ffffff79a7 */ /* 0x000fe2000810040d */
[----:B------:R-:W-:Y:S09]  /*4d60*/  @P3 BRA `(.L_x_87) ;  /* 0xfffffff000a03947 */ /* 0x000ff2000383ffff */
[----:B------:R-:W-:-:S04]  /*4d70*/  SHF.L.U32 R2, R29, 0x1f, RZ ;  /* 0x0000001f1d027819 */ /* 0x000fc800000006ff */
[----:B------:R-:W1:Y:S02]  /*4d80*/  SYNCS.PHASECHK.TRANS64.TRYWAIT P0, [UR7+0xe0], R2 ;  /* 0x0000e002ff0075a7 */ /* 0x000e640008001107 */
[----:B-1----:R-:W-:Y:S05]  /*4d90*/  @!P0 BRA `(.L_x_88) ;  /* 0x0000004c00d88947 */ /* 0x002fea0003800000 */
.L_x_194:
[----:B------:R-:W3:Y:S02]  /*4da0*/  SYNCS.PHASECHK.TRANS64.TRYWAIT P0, [UR7+0xe8], R2 ;  /* 0x0000e802ff0075a7 */ /* 0x000ee40008001107 */
[----:B---3--:R-:W-:Y:S05]  /*4db0*/  @!P0 BRA `(.L_x_89) ;  /* 0x0000004c00e88947 */ /* 0x008fea0003800000 */
.L_x_196:
[----:B------:R-:W3:Y:S02]  /*4dc0*/  SYNCS.PHASECHK.TRANS64.TRYWAIT P0, [UR7+0xf0], R2 ;  /* 0x0000f002ff0075a7 */ /* 0x000ee40008001107 */
[----:B---3--:R-:W-:Y:S05]  /*4dd0*/  @!P0 BRA `(.L_x_90) ;  /* 0x0000004c00f88947 */ /* 0x008fea0003800000 */
.L_x_198:
[----:B-1----:R-:W-:-:S07]  /*4de0*/  MOV R0, UR7 ;  /* 0x0000000700007c02 */ /* 0x002fce0008000f00 */
.L_x_91:
[----:B-1----:R-:W-:-:S04]  /*4df0*/  SHF.L.U32 R2, R29, 0x1f, RZ ;  /* 0x0000001f1d027819 */ /* 0x002fc800000006ff */
[----:B------:R1:W3:Y:S03]  /*4e00*/  SYNCS.PHASECHK.TRANS64.TRYWAIT P0, [R0+URZ+0xf8], R2 ;  /* 0x0000f802000075a7 */ /* 0x0002e600080011ff */
[----:B---3--:R-:W-:Y:S05]  /*4e10*/  @!P0 NANOSLEEP.SYNCS 0x989680 ;  /* 0x009896800000895d */ /* 0x008fea0003900000 */
[----:B------:R-:W3:Y:S02]  /*4e20*/  @!P0 SYNCS.PHASECHK.TRANS64 P0, [R0+URZ+0xf8], R2 ;  /* 0x0000f802000085a7 */ /* 0x000ee400080010ff */
[----:B--23--:R-:W-:Y:S05]  /*4e30*/  @P0 EXIT ;  /* 0x000000000000094d */ /* 0x00cfea0003800000 */
[----:B------:R-:W-:Y:S05]  /*4e40*/  BRA `(.L_x_91) ;  /* 0xfffffffc00e87947 */ /* 0x000fea000383ffff */
.L_x_76:
[----:B------:R-:W-:-:S06]  /*4e50*/  UISETP.GE.AND UP1, UPT, UR8, 0x4, UPT ;  /* 0x000000040800788c */ /* 0x000fcc000bf26270 */
[----:B------:R-:W-:-:S13]  /*4e60*/  PLOP3.LUT P0, PT, PT, PT, UP1, 0x80, 0x8 ;  /* 0x000000000008781c */ /* 0x000fda0003f0f018 */
[----:B------:R-:W-:Y:S05]  /*4e70*/  @!P0 EXIT ;  /* 0x000000000000894d */ /* 0x000fea0003800000 */
[----:B------:R-:W-:Y:S01]  /*4e80*/  BAR.SYNC.DEFER_BLOCKING 0x6, 0xa0 ;  /* 0x0182800000007b1d */ /* 0x000fe20000010000 */
[C---:B------:R-:W-:Y:S01]  /*4e90*/  IMAD.SHL.U32 R2, R101.reuse, 0x20, RZ ;  /* 0x0000002065027824 */ /* 0x040fe200078e00ff */
[C---:B------:R-:W-:Y:S01]  /*4ea0*/  SHF.L.U32 R46, R101.reuse, 0x10, RZ ;  /* 0x00000010652e7819 */ /* 0x040fe200000006ff */
[C---:B------:R-:W-:Y:S01]  /*4eb0*/  IMAD.SHL.U32 R100, R101.reuse, 0x4, RZ ;  /* 0x0000000465647824 */ /* 0x040fe200078e00ff */
[C---:B------:R-:W-:Y:S01]  /*4ec0*/  LOP3.LUT R102, R101.reuse, 0x60, RZ, 0xc0, !PT ;  /* 0x0000006065667812 */ /* 0x040fe200078ec0ff */
[----:B------:R-:W-:Y:S01]  /*4ed0*/  HFMA2 R97, -RZ, RZ, 0, 5.9604644775390625e-08 ;  /* 0x00000001ff617431 */ /* 0x000fe200000001ff */
[----:B------:R-:W-:Y:S02]  /*4ee0*/  UMOV UR48, 0x400 ;  /* 0x0000040000307882 */ /* 0x000fe40000000000 */
[----:B------:R-:W1:Y:S01]  /*4ef0*/  LDC R91, c[0x0][0x370] ;  /* 0x0000dc00ff5b7b82 */ /* 0x000e620000000800 */
[----:B------:R-:W-:Y:S01]  /*4f00*/  ULEA UR48, UR37, UR48, 0x18 ;  /* 0x0000003025307291 */ /* 0x000fe2000f8ec0ff */
[----:B------:R-:W-:Y:S01]  /*4f10*/  LOP3.LUT R3, R2, 0xc0, RZ, 0xc0, !PT ;  /* 0x000000c002037812 */ /* 0x000fe200078ec0ff */
[----:B------:R-:W-:Y:S01]  /*4f20*/  HFMA2 R95, -RZ, RZ, 0, 0 ;  /* 0x00000000ff5f7431 */ /* 0x000fe200000001ff */
[----:B------:R-:W-:Y:S01]  /*4f30*/  LOP3.LUT R99, R101, 0x2, RZ, 0xc0, !PT ;  /* 0x0000000265637812 */ /* 0x000fe200078ec0ff */
[----:B------:R-:W-:Y:S01]  /*4f40*/  UIADD3 UR4, UPT, UPT, UR48, 0x200, URZ ;  /* 0x0000020030047890 */ /* 0x000fe2000fffe0ff */
[----:B------:R-:W-:Y:S01]  /*4f50*/  LOP3.LUT R100, R3, 0x18, R100, 0xf8, !PT ;  /* 0x0000001803647812 */ /* 0x000fe200078ef864 */
[----:B------:R-:W-:Y:S01]  /*4f60*/  IMAD.MOV.U32 R45, RZ, RZ, RZ ;  /* 0x000000ffff2d7224 */ /* 0x000fe200078e00ff */
[----:B------:R-:W2:Y:S01]  /*4f70*/  LDC R42, c[0x0][0xb0c] ;  /* 0x0002c300ff2a7b82 */ /* 0x000ea20000000800 */
[----:B------:R-:W-:Y:S01]  /*4f80*/  LOP3.LUT R46, R46, 0x600000, RZ, 0xc0, !PT ;  /* 0x006000002e2e7812 */ /* 0x000fe200078ec0ff */
[----:B------:R-:W-:Y:S01]  /*4f90*/  IMAD.MOV.U32 R105, RZ, RZ, RZ ;  /* 0x000000ffff697224 */ /* 0x000fe200078e00ff */
[----:B------:R-:W-:Y:S01]  /*4fa0*/  LOP3.LUT R100, R100, 0xf20, R2, 0xf8, !PT ;  /* 0x00000f2064647812 */ /* 0x000fe200078ef802 */
[----:B------:R-:W-:Y:S01]  /*4fb0*/  IMAD.U32 R93, RZ, RZ, UR4 ;  /* 0x00000004ff5d7e24 */ /* 0x000fe2000f8e00ff */
[----:B------:R-:W-:Y:S01]  /*4fc0*/  LOP3.LUT R101, R101, 0x4, RZ, 0xc0, !PT ;  /* 0x0000000465657812 */ /* 0x000fe200078ec0ff */
[----:B------:R-:W4:Y:S01]  /*4fd0*/  LDCU.64 UR52, c[0x0][0x348] ;  /* 0x00006900ff3477ac */ /* 0x000f220008000a00 */
[----:B------:R-:W-:Y:S01]  /*4fe0*/  MOV R96, RZ ;  /* 0x000000ff00607202 */ /* 0x000fe20000000f00 */
[----:B------:R-:W1:Y:S01]  /*4ff0*/  LDC R89, c[0x0][0xb20] ;  /* 0x0002c800ff597b82 */ /* 0x000e620000000800 */
[----:B------:R-:W3:Y:S01]  /*5000*/  LDS R0, [UR48+0x1c0] ;  /* 0x0001c030ff007984 */ /* 0x000ee20008000800 */
[----:B------:R-:W-:Y:S01]  /*5010*/  IMAD R100, R100, 0x2, R93 ;  /* 0x0000000264647824 */ /* 0x000fe200078e025d */
[----:B------:R-:W1:Y:S03]  /*5020*/  LDCU.64 UR38, c[0x0][0x888] ;  /* 0x00011100ff2677ac */ /* 0x000e660008000a00 */
[--C-:B------:R-:W-:Y:S01]  /*5030*/  IMAD R99, R99, -0x10, R100.reuse ;  /* 0xfffffff063637824 */ /* 0x100fe200078e0264 */
[----:B------:R-:W1:Y:S01]  /*5040*/  LDCU.64 UR44, c[0x0][0x890] ;  /* 0x00011200ff2c77ac */ /* 0x000e620008000a00 */
[----:B------:R-:W1:Y:S01]  /*5050*/  LDC R41, c[0x0][0xb30] ;  /* 0x0002cc00ff297b82 */ /* 0x000e620000000800 */
[----:B------:R-:W-:Y:S01]  /*5060*/  IMAD R98, R101, -0x10, R100 ;  /* 0xfffffff065627824 */ /* 0x000fe200078e0264 */
[----:B------:R-:W-:Y:S01]  /*5070*/  UMOV UR49, URZ ;  /* 0x000000ff00317c82 */ /* 0x000fe20008000000 */
[----:B------:R-:W-:-:S05]  /*5080*/  UMOV UR51, URZ ;  /* 0x000000ff00337c82 */ /* 0x000fca0008000000 */
[----:B------:R-:W1:Y:S08]  /*5090*/  LDC.64 R84, c[0x0][0xb10] ;  /* 0x0002c400ff547b82 */ /* 0x000e700000000a00 */
[----:B------:R-:W1:Y:S08]  /*50a0*/  LDC.64 R38, c[0x0][0xb18] ;  /* 0x0002c600ff267b82 */ /* 0x000e700000000a00 */
[----:B------:R-:W1:Y:S08]  /*50b0*/  LDC.64 R36, c[0x0][0xb28] ;  /* 0x0002ca00ff247b82 */ /* 0x000e700000000a00 */
[----:B------:R-:W1:Y:S01]  /*50c0*/  LDC.64 R82, c[0x0][0x8b0] ;  /* 0x00022c00ff527b82 */ /* 0x000e620000000a00 */
[----:B---3--:R-:W-:-:S07]  /*50d0*/  IMAD.IADD R46, R0, 0x1, R46 ;  /* 0x00000001002e7824 */ /* 0x008fce00078e022e */
[----:B------:R-:W3:Y:S08]  /*50e0*/  LDC.64 R80, c[0x0][0x8a8] ;  /* 0x00022a00ff507b82 */ /* 0x000ef00000000a00 */
[----:B--2-4-:R-:W1:Y:S02]  /*50f0*/  LDC R90, c[0x0][0x374] ;  /* 0x0000dd00ff5a7b82 */ /* 0x014e640000000800 */
.L_x_135:
[----:B------:R-:W-:Y:S02]  /*5100*/  LEA R0, R105, UR48, 0x3 ;  /* 0x0000003069007c11 */ /* 0x000fe4000f8e18ff */
[----:B------:R-:W-:Y:S02]  /*5110*/  SHF.L.U32 R2, R95, 0x1f, RZ ;  /* 0x0000001f5f027819 */ /* 0x000fe400000006ff */
[----:B-1----:R-:W-:Y:S02]  /*5120*/  LEA R16, R105, UR48, 0x4 ;  /* 0x0000003069107c11 */ /* 0x002fe4000f8e20ff */
[----:B------:R-:W2:Y:S02]  /*5130*/  SYNCS.PHASECHK.TRANS64.TRYWAIT P0, [R0+URZ+0x110], R2 ;  /* 0x00011002000075a7 */ /* 0x000ea400080011ff */
[----:B--23--:R-:W-:Y:S05]  /*5140*/  @!P0 BRA `(.L_x_92) ;  /* 0x0000004c00348947 */ /* 0x00cfea0003800000 */
.L_x_199:
[----:B------:R-:W4:Y:S01]  /*5150*/  LDC.64 R10, c[0x0][0xb10] ;  /* 0x0002c400ff0a7b82 */ /* 0x000f220000000a00 */
[----:B------:R-:W3:Y:S01]  /*5160*/  LDS.128 R16, [R16+0x1a0] ;  /* 0x0001a00010107984 */ /* 0x000ee20000000c00 */
[----:B-1----:R-:W-:Y:S01]  /*5170*/  ISETP.NE.AND P1, PT, R41, 0x1, PT ;  /* 0x000000012900780c */ /* 0x002fe20003f25270 */
[----:B--2---:R-:W-:Y:S01]  /*5180*/  VIADD R0, R0, 0x120 ;  /* 0x0000012000007836 */ /* 0x004fe20000000000 */
[----:B------:R-:W-:Y:S04]  /*5190*/  ISETP.GE.AND P0, PT, R40, 0x1, PT ;  /* 0x000000012800780c */ /* 0x000fe80003f06270 */
[----:B------:R-:W1:Y:S01]  /*51a0*/  LDC.64 R8, c[0x0][0xb18] ;  /* 0x0002c600ff087b82 */ /* 0x000e620000000a00 */
[----:B------:R-:W-:Y:S01]  /*51b0*/  PRMT R0, RZ, 0x654, R0 ;  /* 0x00000654ff007816 */ /* 0x000fe20000000000 */
[----:B------:R-:W-:Y:S01]  /*51c0*/  @!PT LDS RZ, [RZ] ;  /* 0x00000000fffff984 */ /* 0x000fe20000000800 */
[----:B------:R-:W-:Y:S01]  /*51d0*/  @!PT LDS RZ, [RZ] ;  /* 0x00000000fffff984 */ /* 0x000fe20000000800 */
[----:B------:R-:W-:Y:S01]  /*51e0*/  @!PT LDS RZ, [RZ] ;  /* 0x00000000fffff984 */ /* 0x000fe20000000800 */
[----:B------:R-:W-:Y:S01]  /*51f0*/  @!PT LDS RZ, [RZ] ;  /* 0x00000000fffff984 */ /* 0x000fe20000000800 */
[----:B------:R2:W-:Y:S06]  /*5200*/  MEMBAR.ALL.CTA ;  /* 0x0000000000007992 */ /* 0x0005ec0000008000 */
[----:B--2---:R-:W2:Y:S01]  /*5210*/  FENCE.VIEW.ASYNC.S ;  /* 0x00000000000073c6 */ /* 0x004ea20000000000 */
[----:B------:R-:W1:Y:S08]  /*5220*/  @!P1 LDC R12, c[0x0][0xb20] ;  /* 0x0002c800ff0c9b82 */ /* 0x000e700000000800 */
[----:B------:R-:W1:Y:S01]  /*5230*/  @!P1 LDC R7, c[0x0][0xb0c] ;  /* 0x0002c300ff079b82 */ /* 0x000e620000000800 */
[----:B--2---:R2:W-:Y:S01]  /*5240*/  SYNCS.ARRIVE.TRANS64.RED.A1T0 RZ, [R0+URZ], RZ ;  /* 0x000000ff00ff79a7 */ /* 0x0045e200081004ff */
[----:B---3--:R-:W-:Y:S04]  /*5250*/  LOP3.LUT P4, RZ, R18, 0x1, RZ, 0xc0, !PT ;  /* 0x0000000112ff7812 */ /* 0x008fe8000788c0ff */
[----:B------:R-:W-:Y:S09]  /*5260*/  P2R R103, PR, RZ, 0x10 ;  /* 0x00000010ff677803 */ /* 0x000ff20000000000 */
[----:B------:R-:W-:Y:S02]  /*5270*/  @P4 MOV R44, R16 ;  /* 0x00000010002c4202 */ /* 0x000fe40000000f00 */
[----:B------:R-:W-:Y:S01]  /*5280*/  @P4 LOP3.LUT R43, R17, 0xffff, RZ, 0xc0, !PT ;  /* 0x0000ffff112b4812 */ /* 0x000fe200078ec0ff */
[----:B--2-4-:R-:W-:Y:S06]  /*5290*/  @!P0 BRA `(.L_x_93) ;  /* 0x0000000000a48947 */ /* 0x014fec0003800000 */
[----:B------:R-:W-:Y:S01]  /*52a0*/  IMAD.HI.U32 R0, R90, R39, RZ ;  /* 0x000000275a007227 */ /* 0x000fe200078e00ff */
[----:B------:R-:W-:Y:S02]  /*52b0*/  ISETP.NE.AND P0, PT, R38, 0x1, PT ;  /* 0x000000012600780c */ /* 0x000fe40003f05270 */
[----:B------:R-:W-:Y:S01]  /*52c0*/  ISETP.NE.AND P2, PT, R40, 0x1, PT ;  /* 0x000000012800780c */ /* 0x000fe20003f45270 */
[----:B------:R-:W-:Y:S01]  /*52d0*/  IMAD.HI.U32 R4, R91, R84, RZ ;  /* 0x000000545b047227 */ /* 0x000fe200078e00ff */
[----:B------:R-:W-:Y:S02]  /*52e0*/  SHF.R.U32.HI R0, RZ, R89, R0 ;  /* 0x00000059ff007219 */ /* 0x000fe40000011600 */
[----:B------:R-:W-:Y:S01]  /*52f0*/  ISETP.NE.AND P3, PT, R42, 0x1, PT ;  /* 0x000000012a00780c */ /* 0x000fe20003f65270 */
[----:B------:R-:W-:Y:S01]  /*5300*/  IMAD.HI.U32 R6, R43, R39, RZ ;  /* 0x000000272b067227 */ /* 0x000fe200078e00ff */
[-C--:B------:R-:W-:Y:S02]  /*5310*/  SHF.R.U32.HI R4, RZ, R85.reuse, R4 ;  /* 0x00000055ff047219 */ /* 0x080fe40000011604 */
[----:B------:R-:W-:Y:S01]  /*5320*/  SEL R0, R90, R0, !P0 ;  /* 0x000000005a007207 */ /* 0x000fe20004000000 */
[----:B------:R-:W-:Y:S01]  /*5330*/  IMAD.HI.U32 R5, R44, R84, RZ ;  /* 0x000000542c057227 */ /* 0x000fe200078e00ff */
[----:B------:R-:W-:Y:S03]  /*5340*/  SEL R4, R91, R4, !P3 ;  /* 0x000000045b047207 */ /* 0x000fe60005800000 */
[-C--:B------:R-:W-:Y:S01]  /*5350*/  IMAD.HI.U32 R3, R0, R36.reuse, RZ ;  /* 0x0000002400037227 */ /* 0x080fe200078e00ff */
[----:B------:R-:W-:Y:S03]  /*5360*/  SHF.R.U32.HI R5, RZ, R85, R5 ;  /* 0x00000055ff057219 */ /* 0x000fe60000011605 */
[----:B------:R-:W-:Y:S01]  /*5370*/  IMAD.HI.U32 R2, R4, R36, RZ ;  /* 0x0000002404027227 */ /* 0x000fe200078e00ff */
[----:B------:R-:W-:Y:S02]  /*5380*/  @P2 SHF.R.U32.HI R0, RZ, R37, R3 ;  /* 0x00000025ff002219 */ /* 0x000fe40000011603 */
[----:B------:R-:W-:Y:S02]  /*5390*/  SHF.R.U32.HI R3, RZ, R89, R6 ;  /* 0x00000059ff037219 */ /* 0x000fe40000011606 */
[----:B------:R-:W-:Y:S01]  /*53a0*/  @P2 SHF.R.U32.HI R4, RZ, R37, R2 ;  /* 0x00000025ff042219 */ /* 0x000fe20000011602 */
[----:B------:R-:W-:Y:S01]  /*53b0*/  IMAD R0, R40, R0, RZ ;  /* 0x0000000028007224 */ /* 0x000fe200078e02ff */
[----:B------:R-:W-:Y:S02]  /*53c0*/  SEL R3, R43, R3, !P0 ;  /* 0x000000032b037207 */ /* 0x000fe40004000000 */
[----:B------:R-:W-:Y:S01]  /*53d0*/  SEL R2, R44, R5, !P3 ;  /* 0x000000052c027207 */ /* 0x000fe20005800000 */
[----:B------:R-:W-:Y:S01]  /*53e0*/  IMAD R5, R40, R4, RZ ;  /* 0x0000000428057224 */ /* 0x000fe200078e02ff */
[C---:B------:R-:W-:Y:S01]  /*53f0*/  ISETP.GE.AND P0, PT, R3.reuse, R0, PT ;  /* 0x000000000300720c */ /* 0x040fe20003f06270 */
[C---:B------:R-:W-:Y:S03]  /*5400*/  IMAD.HI.U32 R0, R3.reuse, R36, RZ ;  /* 0x0000002403007227 */ /* 0x040fe600078e00ff */
[C---:B------:R-:W-:Y:S02]  /*5410*/  ISETP.GE.OR P0, PT, R2.reuse, R5, P0 ;  /* 0x000000050200720c */ /* 0x040fe40000706670 */
[----:B------:R-:W-:Y:S04]  /*5420*/  SHF.R.U32.HI R0, RZ, R37, R0 ;  /* 0x00000025ff007219 */ /* 0x000fe80000011600 */
[C---:B------:R-:W-:Y:S05]  /*5430*/  SEL R6, R3.reuse, R0, !P2 ;  /* 0x0000000003067207 */ /* 0x040fea0005000000 */
        /* <DEDUP_REMOVED lines=14> */
[----:B------:R-:W-:Y:S07]  /*5520*/  IMAD R43, R3, R38, R43 ;  /* 0x00000026032b7224 */ /* 0x000fee00078e022b */
.L_x_93:
[----:B-1----:R-:W-:Y:S01]  /*5530*/  @!P1 ISETP.NE.AND P0, PT, R8, 0x1, PT ;  /* 0x000000010800980c */ /* 0x002fe20003f05270 */
[----:B------:R-:W-:Y:S01]  /*5540*/  @!P1 IMAD.HI.U32 R2, R43, R9, RZ ;  /* 0x000000092b029227 */ /* 0x000fe200078e00ff */
[----:B------:R-:W-:Y:S01]  /*5550*/  R2UR UR42, R15 ;  /* 0x000000000f2a72ca */ /* 0x000fe200000e0000 */
[----:B------:R-:W-:Y:S01]  /*5560*/  BSSY.RECONVERGENT B6, `(.L_x_94) ;  /* 0x0000031000067945 */ /* 0x000fe20003800200 */
[----:B------:R-:W-:Y:S01]  /*5570*/  R2UR UR41, R14 ;  /* 0x000000000e2972ca */ /* 0x000fe200000e0000 */
[C---:B------:R-:W-:Y:S01]  /*5580*/  @!P1 IMAD.HI.U32 R0, R44.reuse, R10, RZ ;  /* 0x0000000a2c009227 */ /* 0x040fe200078e00ff */
[----:B------:R-:W-:Y:S02]  /*5590*/  @!P1 SHF.R.U32.HI R2, RZ, R12, R2 ;  /* 0x0000000cff029219 */ /* 0x000fe40000011602 */
[----:B------:R-:W-:Y:S01]  /*55a0*/  @!P1 ISETP.NE.AND P2, PT, R7, 0x1, PT ;  /* 0x000000010700980c */ /* 0x000fe20003f45270 */
[----:B------:R-:W-:Y:S01]  /*55b0*/  VIADD R105, R105, 0x1 ;  /* 0x0000000169697836 */ /* 0x000fe20000000000 */
[----:B------:R-:W-:Y:S02]  /*55c0*/  @!P1 SEL R2, R43, R2, !P0 ;  /* 0x000000022b029207 */ /* 0x000fe40004000000 */
[----:B------:R-:W-:Y:S02]  /*55d0*/  @!P1 SHF.R.U32.HI R0, RZ, R11, R0 ;  /* 0x0000000bff009219 */ /* 0x000fe40000011600 */
[----:B------:R-:W-:Y:S01]  /*55e0*/  LOP3.LUT P0, RZ, R93, 0x1b0, RZ, 0xc0, !PT ;  /* 0x000001b05dff7812 */ /* 0x000fe2000780c0ff */
[----:B------:R-:W-:Y:S01]  /*55f0*/  USHF.L.U32 UR42, UR42, 0x7, URZ ;  /* 0x000000072a2a7899 */ /* 0x000fe200080006ff */
[----:B------:R-:W-:Y:S01]  /*5600*/  @!P1 SEL R3, R44, R0, !P2 ;  /* 0x000000002c039207 */ /* 0x000fe20005000000 */
[----:B------:R-:W-:Y:S01]  /*5610*/  USHF.L.U32 UR41, UR41, 0x7, URZ ;  /* 0x0000000729297899 */ /* 0x000fe200080006ff */
[----:B------:R-:W-:Y:S03]  /*5620*/  @P4 SHF.R.U32.HI R94, RZ, 0x10, R17 ;  /* 0x00000010ff5e4819 */ /* 0x000fe60000011611 */
[----:B------:R-:W-:Y:S02]  /*5630*/  @!P1 IMAD.IADD R0, R2, 0x1, -R3 ;  /* 0x0000000102009824 */ /* 0x000fe400078e0a03 */
[----:B------:R-:W-:Y:S02]  /*5640*/  @!P1 IMAD.IADD R2, R3, 0x1, -R2 ;  /* 0x0000000103029824 */ /* 0x000fe400078e0a02 */
[----:B------:R-:W-:Y:S02]  /*5650*/  @!P1 IMAD R44, R0, R7, R44 ;  /* 0x00000007002c9224 */ /* 0x000fe400078e022c */
[----:B------:R-:W-:Y:S01]  /*5660*/  @!P1 IMAD R43, R2, R8, R43 ;  /* 0x00000008022b9224 */ /* 0x000fe200078e022b */
[----:B------:R-:W-:Y:S06]  /*5670*/  @!P0 BRA `(.L_x_95) ;  /* 0x00000000007c8947 */ /* 0x000fec0003800000 */
[----:B------:R-:W1:Y:S01]  /*5680*/  LDCU.64 UR8, c[0x4][0x80] ;  /* 0x01001000ff0877ac */ /* 0x000e620008000a00 */
[----:B------:R-:W-:Y:S01]  /*5690*/  MOV R2, 0x0 ;  /* 0x0000000000027802 */ /* 0x000fe20000000f00 */
[----:B------:R-:W-:Y:S02]  /*56a0*/  HFMA2 R12, -RZ, RZ, 0, 5.9604644775390625e-08 ;  /* 0x00000001ff0c7431 */ /* 0x000fe400000001ff */
[----:B------:R-:W-:Y:S01]  /*56b0*/  IMAD.MOV.U32 R8, RZ, RZ, 0x70 ;  /* 0x00000070ff087424 */ /* 0x000fe200078e00ff */
[----:B------:R2:W3:Y:S01]  /*56c0*/  LDC.64 R14, c[0x4][R2] ;  /* 0x01000000020e7b82 */ /* 0x0004e20000000a00 */
[----:B------:R-:W4:Y:S01]  /*56d0*/  LDCU.64 UR6, c[0x4][0x88] ;  /* 0x01001100ff0677ac */ /* 0x000f220008000a00 */
[----:B------:R-:W-:Y:S01]  /*56e0*/  IMAD.MOV.U32 R13, RZ, RZ, RZ ;  /* 0x000000ffff0d7224 */ /* 0x000fe200078e00ff */
[----:B------:R-:W2:Y:S01]  /*56f0*/  LDCU.64 UR4, c[0x4][0x8] ;  /* 0x01000100ff0477ac */ /* 0x000ea20008000a00 */
[----:B-1----:R-:W-:Y:S01]  /*5700*/  MOV R5, UR9 ;  /* 0x0000000900057c02 */ /* 0x002fe20008000f00 */
[----:B------:R-:W-:Y:S01]  /*5710*/  IMAD.U32 R4, RZ, RZ, UR8 ;  /* 0x00000008ff047e24 */ /* 0x000fe2000f8e00ff */
[----:B----4-:R-:W-:Y:S01]  /*5720*/  MOV R7, UR7 ;  /* 0x0000000700077c02 */ /* 0x010fe20008000f00 */
[----:B------:R-:W-:Y:S01]  /*5730*/  IMAD.U32 R6, RZ, RZ, UR6 ;  /* 0x00000006ff067e24 */ /* 0x000fe2000f8e00ff */
[----:B--2---:R-:W-:Y:S01]  /*5740*/  MOV R11, UR5 ;  /* 0x00000005000b7c02 */ /* 0x004fe20008000f00 */
[----:B------:R-:W-:Y:S02]  /*5750*/  IMAD.U32 R10, RZ, RZ, UR4 ;  /* 0x00000004ff0a7e24 */ /* 0x000fe4000f8e00ff */
[----:B------:R-:W-:Y:S07]  /*5760*/  LEPC R20, `(.L_x_96) ;  /* 0x000000001014794e */ /* 0x000fee0000000000 */
[----:B---3-5:R-:W-:Y:S05]  /*5770*/  CALL.ABS.NOINC R14 ;  /* 0x000000000e007343 */ /* 0x028fea0003c00000 */
.L_x_96:
[----:B------:R-:W1:Y:S01]  /*5780*/  LDCU.64 UR8, c[0x4][0x80] ;  /* 0x01001000ff0877ac */ /* 0x000e620008000a00 */
[----:B------:R-:W2:Y:S01]  /*5790*/  LDC.64 R2, c[0x4][R2] ;  /* 0x0100000002027b82 */ /* 0x000ea20000000a00 */
[----:B------:R-:W-:Y:S02]  /*57a0*/  HFMA2 R12, -RZ, RZ, 0, 5.9604644775390625e-08 ;  /* 0x00000001ff0c7431 */ /* 0x000fe400000001ff */
[----:B------:R-:W-:Y:S02]  /*57b0*/  IMAD.MOV.U32 R8, RZ, RZ, 0x70 ;  /* 0x00000070ff087424 */ /* 0x000fe400078e00ff */
[----:B------:R-:W-:Y:S01]  /*57c0*/  IMAD.MOV.U32 R13, RZ, RZ, RZ ;  /* 0x000000ffff0d7224 */ /* 0x000fe200078e00ff */
[----:B------:R-:W3:Y:S01]  /*57d0*/  LDCU.64 UR6, c[0x4][0x88] ;  /* 0x01001100ff0677ac */ /* 0x000ee20008000a00 */
[----:B------:R-:W4:Y:S01]  /*57e0*/  LDCU.64 UR4, c[0x4][0x8] ;  /* 0x01000100ff0477ac */ /* 0x000f220008000a00 */
[----:B-1----:R-:W-:Y:S02]  /*57f0*/  MOV R4, UR8 ;  /* 0x0000000800047c02 */ /* 0x002fe40008000f00 */
[----:B------:R-:W-:Y:S02]  /*5800*/  MOV R5, UR9 ;  /* 0x0000000900057c02 */ /* 0x000fe40008000f00 */
[----:B---3--:R-:W-:Y:S01]  /*5810*/  MOV R7, UR7 ;  /* 0x0000000700077c02 */ /* 0x008fe20008000f00 */
[----:B------:R-:W-:Y:S01]  /*5820*/  IMAD.U32 R6, RZ, RZ, UR6 ;  /* 0x00000006ff067e24 */ /* 0x000fe2000f8e00ff */
[----:B----4-:R-:W-:Y:S01]  /*5830*/  MOV R11, UR5 ;  /* 0x00000005000b7c02 */ /* 0x010fe20008000f00 */
[----:B------:R-:W-:Y:S02]  /*5840*/  IMAD.U32 R10, RZ, RZ, UR4 ;  /* 0x00000004ff0a7e24 */ /* 0x000fe4000f8e00ff */
[----:B------:R-:W-:Y:S07]  /*5850*/  LEPC R20, `(.L_x_95) ;  /* 0x000000001014794e */ /* 0x000fee0000000000 */
[----:B--2---:R-:W-:Y:S05]  /*5860*/  CALL.ABS.NOINC R2 ;  /* 0x0000000002007343 */ /* 0x004fea0003c00000 */
.L_x_95:
[----:B------:R-:W-:Y:S05]  /*5870*/  BSYNC.RECONVERGENT B6 ;  /* 0x0000000000067941 */ /* 0x000fea0003800200 */
.L_x_94:
[----:B------:R-:W-:Y:S01]  /*5880*/  ISETP.NE.U32.AND P4, PT, R82, RZ, PT ;  /* 0x000000ff5200720c */ /* 0x000fe20003f85070 */
[----:B------:R-:W-:Y:S01]  /*5890*/  UISETP.NE.AND UP2, UPT, UR50, URZ, UPT ;  /* 0x000000ff3200728c */ /* 0x000fe2000bf45270 */
[----:B------:R-:W-:Y:S01]  /*58a0*/  ISETP.NE.U32.AND P2, PT, RZ, UR38, PT ;  /* 0x00000026ff007c0c */ /* 0x000fe2000bf45070 */
[----:B------:R-:W-:Y:S01]  /*58b0*/  UISETP.NE.U32.AND UP1, UPT, UR44, URZ, UPT ;  /* 0x000000ff2c00728c */ /* 0x000fe2000bf25070 */
[----:B------:R-:W-:Y:S01]  /*58c0*/  ISETP.NE.AND.EX P4, PT, R83, RZ, PT, P4 ;  /* 0x000000ff5300720c */ /* 0x000fe20003f85340 */
[----:B------:R-:W-:Y:S01]  /*58d0*/  UPLOP3.LUT UP0, UPT, UPT, UPT, UPT, 0x40, 0x4 ;  /* 0x000000000004789c */ /* 0x000fe20003f0e870 */
[----:B------:R-:W-:Y:S01]  /*58e0*/  ISETP.NE.AND.EX P2, PT, RZ, UR39, PT, P2 ;  /* 0x00000027ff007c0c */ /* 0x000fe2000bf45320 */
[----:B------:R-:W-:Y:S01]  /*58f0*/  UISETP.NE.AND.EX UP1, UPT, UR45, URZ, UPT, UP1 ;  /* 0x000000ff2d00728c */ /* 0x000fe2000bf25310 */
[----:B------:R-:W-:Y:S04]  /*5900*/  PLOP3.LUT P1, PT, PT, PT, UP2, 0x80, 0x8 ;  /* 0x000000000008781c */ /* 0x000fe80003f2f028 */
[----:B------:R-:W-:Y:S06]  /*5910*/  @UP2 UPLOP3.LUT UP0, UPT, UPT, UPT, UP1, 0x80, 0x8 ;  /* 0x000000000008289c */ /* 0x000fec0003f0f010 */
[----:B------:R-:W-:Y:S01]  /*5920*/  PLOP3.LUT P0, PT, PT, PT, UP0, 0x80, 0x8 ;  /* 0x000000000008781c */ /* 0x000fe20003f0f008 */
[----:B------:R-:W-:Y:S01]  /*5930*/  @!UPT UIADD3 URZ, UPT, UPT, URZ, URZ, URZ ;  /* 0x000000fffffff290 */ /* 0x000fe2000fffe0ff */
[----:B------:R-:W-:Y:S11]  /*5940*/  BRA.U !UP1, `(.L_x_97) ;  /* 0x0000000109387547 */ /* 0x000ff6000b800000 */
[----:B------:R-:W-:Y:S01]  /*5950*/  UISETP.NE.U32.AND UP0, UPT, UR38, URZ, UPT ;  /* 0x000000ff2600728c */ /* 0x000fe2000bf05070 */
[----:B------:R-:W-:Y:S02]  /*5960*/  HFMA2 R0, -RZ, RZ, 0, 5.9604644775390625e-08 ;  /* 0x00000001ff007431 */ /* 0x000fe400000001ff */
[----:B------:R-:W-:Y:S01]  /*5970*/  IMAD.MOV.U32 R88, RZ, RZ, 0x1 ;  /* 0x00000001ff587424 */ /* 0x000fe200078e00ff */
[----:B------:R-:W-:Y:S06]  /*5980*/  UISETP.NE.AND.EX UP0, UPT, UR39, URZ, UPT, UP0 ;  /* 0x000000ff2700728c */ /* 0x000fec000bf05300 */
[----:B------:R-:W-:Y:S05]  /*5990*/  PLOP3.LUT P3, PT, PT, PT, UP0, 0x80, 0x8 ;  /* 0x000000000008781c */ /* 0x000fea0003f6f008 */
[----:B------:R-:W1:Y:S01]  /*59a0*/  @UP0 LDCU.64 UR6, c[0x0][0x888] ;  /* 0x00011100ff0607ac */ /* 0x000e620008000a00 */
[----:B------:R-:W-:Y:S07]  /*59b0*/  @UP0 UIMAD UR4, UR36, UR44, URZ ;  /* 0x0000002c240402a4 */ /* 0x000fee000f8e02ff */
[----:B------:R-:W-:Y:S01]  /*59c0*/  @!P3 PRMT R88, R0, 0x7610, R88 ;  /* 0x000076100058b816 */ /* 0x000fe20000000058 */
[----:B-1----:R-:W-:Y:S03]  /*59d0*/  @UP0 UIMAD.WIDE UR6, UR4, 0x4, UR6 ;  /* 0x00000004040608a5 */ /* 0x002fe6000f8e0206 */
[----:B------:R-:W1:Y:S03]  /*59e0*/  @!UP0 LDCU UR4, c[0x0][0x880] ;  /* 0x00011000ff0487ac */ /* 0x000e660008000800 */
[----:B------:R-:W-:Y:S01]  /*59f0*/  IMAD.U32 R2, RZ, RZ, UR6 ;  /* 0x00000006ff027e24 */ /* 0x000fe2000f8e00ff */
[----:B------:R-:W-:Y:S05]  /*5a00*/  MOV R3, UR7 ;  /* 0x0000000700037c02 */ /* 0x000fea0008000f00 */
[----:B-----5:R2:W5:Y:S02]  /*5a10*/  @P3 LDG.E R49, desc[UR46][R2.64] ;  /* 0x0000002e02313981 */ /* 0x020564000c1e1900 */
[----:B-12---:R-:W-:Y:S02]  /*5a20*/  @!P3 IMAD.U32 R49, RZ, RZ, UR4 ;  /* 0x00000004ff31be24 */ /* 0x006fe4000f8e00ff */
.L_x_97:
[----:B------:R-:W-:Y:S05]  /*5a30*/  @!P4 BRA `(.L_x_98) ;  /* 0x000000000020c947 */ /* 0x000fea0003800000 */
[----:B------:R-:W-:Y:S04]  /*5a40*/  ISETP.NE.U32.AND P3, PT, R80, RZ, PT ;  /* 0x000000ff5000720c */ /* 0x000fe80003f65070 */
[----:B------:R-:W-:Y:S11]  /*5a50*/  ISETP.NE.AND.EX P3, PT, R81, RZ, PT, P3 ;  /* 0x000000ff5100720c */ /* 0x000ff60003f65330 */
[----:B------:R-:W-:Y:S02]  /*5a60*/  @!UPT UIADD3 URZ, UPT, UPT, URZ, URZ, URZ ;  /* 0x000000fffffff290 */ /* 0x000fe4000fffe0ff */
[----:B------:R-:W1:Y:S01]  /*5a70*/  @P3 LDC.64 R2, c[0x0][0x8a8] ;  /* 0x00022a00ff023b82 */ /* 0x000e620000000a00 */
[----:B------:R-:W-:Y:S04]  /*5a80*/  @P3 IMAD R0, R82, UR36, RZ ;  /* 0x0000002452003c24 */ /* 0x000fe8000f8e02ff */
[----:B-1----:R-:W-:Y:S05]  /*5a90*/  @P3 IMAD.WIDE R2, R0, 0x4, R2 ;  /* 0x0000000400023825 */ /* 0x002fea00078e0202 */
[----:B-----5:R1:W5:Y:S02]  /*5aa0*/  @P3 LDG.E R47, desc[UR46][R2.64] ;  /* 0x0000002e022f3981 */ /* 0x020364000c1e1900 */
[----:B-1----:R-:W2:Y:S02]  /*5ab0*/  @!P3 LDC R47, c[0x0][0x8a0] ;  /* 0x00022800ff2fbb82 */ /* 0x002ea40000000800 */
.L_x_98:
[----:B-----5:R-:W-:Y:S01]  /*5ac0*/  FSETP.NEU.AND P3, PT, R49, RZ, PT ;  /* 0x000000ff3100720b */ /* 0x020fe20003f6d000 */
[----:B------:R-:W-:Y:S01]  /*5ad0*/  BSSY B1, `(.L_x_99) ;  /* 0x0000039000017945 */ /* 0x000fe20003800000 */
[----:B------:R-:W-:Y:S01]  /*5ae0*/  SEL R3, RZ, 0xffffffff, P2 ;  /* 0xffffffffff037807 */ /* 0x000fe20001000000 */
[----:B------:R-:W-:Y:S01]  /*5af0*/  IMAD.MOV.U32 R66, RZ, RZ, 0x1 ;  /* 0x00000001ff427424 */ /* 0x000fe200078e00ff */
[----:B------:R-:W-:Y:S01]  /*5b00*/  @P1 LOP3.LUT P2, RZ, R88, 0xff, RZ, 0xc0, !PT ;  /* 0x000000ff58ff1812 */ /* 0x000fe2000784c0ff */
[----:B------:R-:W-:Y:S01]  /*5b10*/  IMAD R48, R45, 0x80, R46 ;  /* 0x000000802d307824 */ /* 0x000fe200078e022e */
[----:B------:R-:W-:Y:S01]  /*5b20*/  @P1 SEL R0, RZ, 0xffffffff, P3 ;  /* 0xffffffffff001807 */ /* 0x000fe20001800000 */
[----:B------:R-:W-:Y:S01]  /*5b30*/  IMAD R106, R101, -0x10, R99 ;  /* 0xfffffff0656a7824 */ /* 0x000fe200078e0263 */
[----:B------:R-:W-:Y:S01]  /*5b40*/  LOP3.LUT R97, R97, 0x1, RZ, 0x3c, !PT ;  /* 0x0000000161617812 */ /* 0x000fe200078e3cff */
[----:B------:R-:W-:Y:S01]  /*5b50*/  IMAD.MOV.U32 R65, RZ, RZ, RZ ;  /* 0x000000ffff417224 */ /* 0x000fe200078e00ff */
[----:B------:R-:W-:Y:S02]  /*5b60*/  @P0 SEL R0, R3, R0, !P2 ;  /* 0x0000000003000207 */ /* 0x000fe40005000000 */
[----:B------:R-:W-:Y:S02]  /*5b70*/  CS2R R78, SRZ ;  /* 0x00000000004e7805 */ /* 0x000fe4000001ff00 */
[----:B------:R-:W-:Y:S02]  /*5b80*/  LEA R64, R45, UR48, 0x3 ;  /* 0x000000302d407c11 */ /* 0x000fe4000f8e18ff */
[----:B------:R-:W-:Y:S02]  /*5b90*/  CS2R R76, SRZ ;  /* 0x00000000004c7805 */ /* 0x000fe4000001ff00 */
[----:B------:R-:W-:Y:S02]  /*5ba0*/  @P1 LOP3.LUT R0, R0, 0x1, RZ, 0xc0, !PT ;  /* 0x0000000100001812 */ /* 0x000fe400078ec0ff */
[----:B------:R-:W-:Y:S02]  /*5bb0*/  CS2R R70, SRZ ;  /* 0x0000000000467805 */ /* 0x000fe4000001ff00 */
[----:B------:R-:W-:Y:S02]  /*5bc0*/  PLOP3.LUT P2, PT, PT, PT, UP1, 0x80, 0x8 ;  /* 0x000000000008781c */ /* 0x000fe40003f4f018 */
[----:B------:R-:W-:Y:S02]  /*5bd0*/  CS2R R68, SRZ ;  /* 0x0000000000447805 */ /* 0x000fe4000001ff00 */
[----:B------:R-:W-:Y:S02]  /*5be0*/  ISETP.NE.U32.OR P5, PT, R0, 0x1, !P1 ;  /* 0x000000010000780c */ /* 0x000fe40004fa5470 */
[----:B------:R-:W-:Y:S02]  /*5bf0*/  CS2R R62, SRZ ;  /* 0x00000000003e7805 */ /* 0x000fe4000001ff00 */
[----:B------:R-:W-:Y:S02]  /*5c00*/  LOP3.LUT P4, R104, R88, 0xff, RZ, 0xc0, !PT ;  /* 0x000000ff58687812 */ /* 0x000fe4000788c0ff */
[----:B------:R-:W-:Y:S02]  /*5c10*/  CS2R R60, SRZ ;  /* 0x00000000003c7805 */ /* 0x000fe4000001ff00 */
[----:B------:R-:W-:Y:S02]  /*5c20*/  SEL R2, RZ, 0xffffffff, P3 ;  /* 0xffffffffff027807 */ /* 0x000fe40001800000 */
[----:B------:R-:W-:Y:S02]  /*5c30*/  CS2R R58, SRZ ;  /* 0x00000000003a7805 */ /* 0x000fe4000001ff00 */
[----:B------:R-:W-:Y:S02]  /*5c40*/  P2R R107, PR, RZ, 0x20 ;  /* 0x00000020ff6b7803 */ /* 0x000fe40000000000 */
[----:B------:R-:W-:Y:S02]  /*5c50*/  CS2R R56, SRZ ;  /* 0x0000000000387805 */ /* 0x000fe4000001ff00 */
[----:B------:R-:W-:Y:S02]  /*5c60*/  @P2 SEL R2, R3, R2, !P4 ;  /* 0x0000000203022207 */ /* 0x000fe40006000000 */
[----:B------:R-:W-:Y:S02]  /*5c70*/  @P5 SHF.L.U32 R0, R97, 0x1f, RZ ;  /* 0x0000001f61005819 */ /* 0x000fe400000006ff */
[----:B------:R-:W-:Y:S02]  /*5c80*/  LOP3.LUT R2, R2, 0x1, RZ, 0xc0, !PT ;  /* 0x0000000102027812 */ /* 0x000fe400078ec0ff */
[----:B------:R1:W3:Y:S02]  /*5c90*/  @P5 SYNCS.PHASECHK.TRANS64.TRYWAIT P1, [UR48+0xc0], R0 ;  /* 0x0000c000ff0055a7 */ /* 0x0002e40008021130 */
[----:B------:R-:W-:Y:S04]  /*5ca0*/  ISETP.NE.U32.AND P2, PT, R2, 0x1, PT ;  /* 0x000000010200780c */ /* 0x000fe80003f45070 */
[----:B------:R-:W-:Y:S02]  /*5cb0*/  P2R R67, PR, RZ, 0x4 ;  /* 0x00000004ff437803 */ /* 0x000fe40000000000 */
[----:B-1----:R-:W-:Y:S04]  /*5cc0*/  SHF.L.U32 R0, R96, 0x1f, RZ ;  /* 0x0000001f60007819 */ /* 0x002fe800000006ff */
[----:B------:R1:W4:Y:S01]  /*5cd0*/  SYNCS.PHASECHK.TRANS64.TRYWAIT P0, [R64+URZ+0x130], R0 ;  /* 0x00013000400075a7 */ /* 0x00032200080011ff */
[----:B---3--:R-:W-:Y:S01]  /*5ce0*/  @P5 SEL R66, RZ, 0x1, !P1 ;  /* 0x00000001ff425807 */ /* 0x008fe20004800000 */
[----:B-1----:R-:W-:Y:S06]  /*5cf0*/  @!P5 BRA `(.L_x_100) ;  /* 0x000000000058d947 */ /* 0x002fec0003800000 */
[----:B------:R-:W-:Y:S01]  /*5d00*/  IMAD.MOV.U32 R79, RZ, RZ, RZ ;  /* 0x000000ffff4f7224 */ /* 0x000fe200078e00ff */
[----:B------:R-:W-:Y:S01]  /*5d10*/  ISETP.NE.AND P1, PT, R66, RZ, PT ;  /* 0x000000ff4200720c */ /* 0x000fe20003f25270 */
[----:B------:R-:W-:Y:S01]  /*5d20*/  BSSY B0, `(.L_x_101) ;  /* 0x000000c000007945 */ /* 0x000fe20003800000 */
[----:B------:R-:W-:Y:S02]  /*5d30*/  CS2R R58, SRZ ;  /* 0x00000000003a7805 */ /* 0x000fe4000001ff00 */
[----:B------:R-:W-:Y:S02]  /*5d40*/  CS2R R56, SRZ ;  /* 0x0000000000387805 */ /* 0x000fe4000001ff00 */
[----:B------:R-:W-:Y:S02]  /*5d50*/  CS2R R62, SRZ ;  /* 0x00000000003e7805 */ /* 0x000fe4000001ff00 */
[----:B------:R-:W-:Y:S02]  /*5d60*/  CS2R R60, SRZ ;  /* 0x00000000003c7805 */ /* 0x000fe4000001ff00 */
[----:B------:R-:W-:Y:S02]  /*5d70*/  CS2R R70, SRZ ;  /* 0x0000000000467805 */ /* 0x000fe4000001ff00 */
[----:B------:R-:W-:Y:S02]  /*5d80*/  CS2R R68, SRZ ;  /* 0x0000000000447805 */ /* 0x000fe4000001ff00 */
[----:B------:R-:W-:Y:S01]  /*5d90*/  CS2R R76, SRZ ;  /* 0x00000000004c7805 */ /* 0x000fe2000001ff00 */
[----:B------:R-:W-:Y:S06]  /*5da0*/  @P1 BRA `(.L_x_102) ;  /* 0x00000000000c1947 */ /* 0x000fec0003800000 */
[----:B------:R-:W-:Y:S04]  /*5db0*/  SHF.L.U32 R3, R97, 0x1f, RZ ;  /* 0x0000001f61037819 */ /* 0x000fe800000006ff */
[----:B------:R-:W1:Y:S02]  /*5dc0*/  SYNCS.PHASECHK.TRANS64.TRYWAIT P1, [UR48+0xc0], R3 ;  /* 0x0000c003ff0075a7 */ /* 0x000e640008021130 */
[----:B-1----:R-:W-:Y:S05]  /*5dd0*/  @!P1 BRA `(.L_x_103) ;  /* 0x0000004000249947 */ /* 0x002fea0003800000 */
.L_x_102:
[----:B------:R-:W-:Y:S05]  /*5de0*/  BSYNC B0 ;  /* 0x0000000000007941 */ /* 0x000fea0003800000 */
.L_x_101:
[----:B------:R-:W-:Y:S01]  /*5df0*/  ISETP.NE.AND P1, PT, R67, RZ, PT ;  /* 0x000000ff4300720c */ /* 0x000fe20003f25270 */
[----:B------:R-:W-:Y:S11]  /*5e00*/  HFMA2 R65, -RZ, RZ, 0, 5.9604644775390625e-08 ;  /* 0x00000001ff417431 */ /* 0x000ff600000001ff */
[----:B------:R-:W-:Y:S01]  /*5e10*/  @!UPT UIADD3 URZ, UPT, UPT, URZ, URZ, URZ ;  /* 0x000000fffffff290 */ /* 0x000fe2000fffe0ff */
[----:B------:R3:W1:Y:S04]  /*5e20*/  @P1 LDS.128 R56, [R100] ;  /* 0x0000000064381984 */ /* 0x0006680000000c00 */
[----:B------:R3:W1:Y:S04]  /*5e30*/  @P1 LDS.128 R60, [R99+0x10] ;  /* 0x00001000633c1984 */ /* 0x0006680000000c00 */
[----:B------:R3:W1:Y:S04]  /*5e40*/  @P1 LDS.128 R68, [R98+0x20] ;  /* 0x0000200062441984 */ /* 0x0006680000000c00 */
[----:B------:R3:W1:Y:S02]  /*5e50*/  @P1 LDS.128 R76, [R106+0x30] ;  /* 0x000030006a4c1984 */ /* 0x0006640000000c00 */
.L_x_100:
[----:B------:R-:W-:Y:S05]  /*5e60*/  BSYNC B1 ;  /* 0x0000000000017941 */ /* 0x000fea0003800000 */
.L_x_99:
[----:B-1----:R-:W-:Y:S04]  /*5e70*/  SHF.R.U32.HI R2, RZ, 0x15, R48 ;  /* 0x00000015ff027819 */ /* 0x002fe80000011630 */
[----:B------:R-:W-:Y:S01]  /*5e80*/  LOP3.LUT P1, RZ, R2, 0x3, R92, 0x48, !PT ;  /* 0x0000000302ff7812 */ /* 0x000fe2000782485c */
[----:B------:R-:W-:Y:S01]  /*5e90*/  @!UPT UIADD3 URZ, UPT, UPT, URZ, URZ, URZ ;  /* 0x000000fffffff290 */ /* 0x000fe2000fffe0ff */
[----:B----4-:R-:W-:Y:S11]  /*5ea0*/  @P0 BRA `(.L_x_104) ;  /* 0x0000000000080947 */ /* 0x010ff60003800000 */
[----:B------:R-:W1:Y:S02]  /*5eb0*/  SYNCS.PHASECHK.TRANS64.TRYWAIT P0, [R64+URZ+0x130], R0 ;  /* 0x00013000400075a7 */ /* 0x000e6400080011ff */
[----:B-1----:R-:W-:Y:S05]  /*5ec0*/  @!P0 BRA `(.L_x_105) ;  /* 0x0000004000008947 */ /* 0x002fea0003800000 */
.L_x_104:
[----:B------:R-:W-:Y:S05]  /*5ed0*/  @!P1 BRA `(.L_x_106) ;  /* 0x0000000000409947 */ /* 0x000fea0003800000 */
[----:B------:R-:W4:Y:S01]  /*5ee0*/  LDCU.64 UR8, c[0x4][0x70] ;  /* 0x01000e00ff0877ac */ /* 0x000f220008000a00 */
[----:B------:R-:W-:Y:S01]  /*5ef0*/  MOV R3, 0x0 ;  /* 0x0000000000037802 */ /* 0x000fe20000000f00 */
[----:B------:R-:W-:Y:S02]  /*5f00*/  HFMA2 R12, -RZ, RZ, 0, 5.9604644775390625e-08 ;  /* 0x00000001ff0c7431 */ /* 0x000fe400000001ff */
[----:B------:R-:W-:Y:S02]  /*5f10*/  IMAD.MOV.U32 R8, RZ, RZ, 0x192 ;  /* 0x00000192ff087424 */ /* 0x000fe400078e00ff */
[----:B------:R-:W-:Y:S01]  /*5f20*/  IMAD.MOV.U32 R13, RZ, RZ, RZ ;  /* 0x000000ffff0d7224 */ /* 0x000fe200078e00ff */
[----:B------:R-:W5:Y:S01]  /*5f30*/  LDCU.64 UR6, c[0x4][0x78] ;  /* 0x01000f00ff0677ac */ /* 0x000f620008000a00 */
[----:B------:R-:W1:Y:S01]  /*5f40*/  LDC.64 R2, c[0x4][R3] ;  /* 0x0100000003027b82 */ /* 0x000e620000000a00 */
[----:B------:R-:W2:Y:S01]  /*5f50*/  LDCU.64 UR4, c[0x4][0x10] ;  /* 0x01000200ff0477ac */ /* 0x000ea20008000a00 */
[----:B----4-:R-:W-:Y:S01]  /*5f60*/  MOV R5, UR9 ;  /* 0x0000000900057c02 */ /* 0x010fe20008000f00 */
[----:B------:R-:W-:Y:S01]  /*5f70*/  IMAD.U32 R4, RZ, RZ, UR8 ;  /* 0x00000008ff047e24 */ /* 0x000fe2000f8e00ff */
[----:B-----5:R-:W-:Y:S01]  /*5f80*/  MOV R7, UR7 ;  /* 0x0000000700077c02 */ /* 0x020fe20008000f00 */
[----:B------:R-:W-:Y:S01]  /*5f90*/  IMAD.U32 R6, RZ, RZ, UR6 ;  /* 0x00000006ff067e24 */ /* 0x000fe2000f8e00ff */
[----:B--2---:R-:W-:Y:S01]  /*5fa0*/  MOV R11, UR5 ;  /* 0x00000005000b7c02 */ /* 0x004fe20008000f00 */
[----:B------:R-:W-:Y:S02]  /*5fb0*/  IMAD.U32 R10, RZ, RZ, UR4 ;  /* 0x00000004ff0a7e24 */ /* 0x000fe4000f8e00ff */
[----:B------:R-:W-:Y:S07]  /*5fc0*/  LEPC R20, `(.L_x_106) ;  /* 0x000000001014794e */ /* 0x000fee0000000000 */
[----:B-1-3--:R-:W-:Y:S05]  /*5fd0*/  CALL.ABS.NOINC R2 ;  /* 0x0000000002007343 */ /* 0x00afea0003c00000 */
.L_x_106:
[----:B------:R-:W-:Y:S01]  /*5fe0*/  SHF.L.U32 R50, R56, 0x10, RZ ;  /* 0x0000001038327819 */ /* 0x000fe200000006ff */
[----:B------:R-:W-:Y:S05]  /*5ff0*/  WARPSYNC.ALL ;  /* 0x0000000000007948 */ /* 0x000fea0003800000 */
[----:B------:R-:W-:Y:S01]  /*6000*/  R2UR UR4, R48 ;  /* 0x00000000300472ca */ /* 0x000fe200000e0000 */
[----:B------:R-:W-:Y:S01]  /*6010*/  BSSY.RECONVERGENT B0, `(.L_x_107) ;  /* 0x0000088000007945 */ /* 0x000fe20003800200 */
[----:B------:R-:W-:Y:S02]  /*6020*/  LOP3.LUT R51, R56, 0xffff0000, RZ, 0xc0, !PT ;  /* 0xffff000038337812 */ /* 0x000fe400078ec0ff */
[----:B------:R-:W-:Y:S02]  /*6030*/  SHF.L.U32 R52, R57, 0x10, RZ ;  /* 0x0000001039347819 */ /* 0x000fe400000006ff */
[----:B------:R-:W-:Y:S07]  /*6040*/  ISETP.NE.AND P0, PT, R102, RZ, PT ;  /* 0x000000ff6600720c */ /* 0x000fee0003f05270 */
[----:B------:R-:W1:Y:S02]  /*6050*/  LDTM.x32 R4, tmem[UR4] ;  /* 0x00000004000479ee */ /* 0x000e6400082c0000 */
[C---:B-12---:R-:W-:Y:S01]  /*6060*/  FMUL R0, R47.reuse, R4 ;  /* 0x000000042f007220 */ /* 0x046fe20000400000 */
[C---:B------:R-:W-:Y:S01]  /*6070*/  FMUL R2, R47.reuse, R5 ;  /* 0x000000052f027220 */ /* 0x040fe20000400000 */
[C---:B------:R-:W-:Y:S01]  /*6080*/  FMUL R4, R47.reuse, R8 ;  /* 0x000000082f047220 */ /* 0x040fe20000400000 */
[C---:B------:R-:W-:Y:S01]  /*6090*/  FMUL R3, R47.reuse, R6 ;  /* 0x000000062f037220 */ /* 0x040fe20000400000 */
[C---:B------:R-:W-:Y:S01]  /*60a0*/  FMUL R5, R47.reuse, R9 ;  /* 0x000000092f057220 */ /* 0x040fe20000400000 */
[C---:B------:R-:W-:Y:S01]  /*60b0*/  FMUL R8, R47.reuse, R12 ;  /* 0x0000000c2f087220 */ /* 0x040fe20000400000 */
[C---:B------:R-:W-:Y:S01]  /*60c0*/  FMUL R6, R47.reuse, R10 ;  /* 0x0000000a2f067220 */ /* 0x040fe20000400000 */
[C---:B------:R-:W-:Y:S01]  /*60d0*/  FMUL R9, R47.reuse, R13 ;  /* 0x0000000d2f097220 */ /* 0x040fe20000400000 */
[----:B------:R-:W-:Y:S01]  /*60e0*/  FMUL R12, R47, R16 ;  /* 0x000000102f0c7220 */ /* 0x000fe20000400000 */
[----:B------:R-:W-:Y:S01]  /*60f0*/  FFMA R0, R49, R50, R0 ;  /* 0x0000003231007223 */ /* 0x000fe20000000000 */
[C---:B------:R-:W-:Y:S01]  /*6100*/  FMUL R10, R47.reuse, R14 ;  /* 0x0000000e2f0a7220 */ /* 0x040fe20000400000 */
[C---:B------:R-:W-:Y:S01]  /*6110*/  FMUL R13, R47.reuse, R17 ;  /* 0x000000112f0d7220 */ /* 0x040fe20000400000 */
[----:B------:R-:W-:Y:S01]  /*6120*/  FMUL R16, R47, R20 ;  /* 0x000000142f107220 */ /* 0x000fe20000400000 */
[----:B------:R-:W-:Y:S01]  /*6130*/  FFMA R2, R49, R51, R2 ;  /* 0x0000003331027223 */ /* 0x000fe20000000002 */
[C---:B------:R-:W-:Y:S01]  /*6140*/  FMUL R14, R47.reuse, R18 ;  /* 0x000000122f0e7220 */ /* 0x040fe20000400000 */
        /* <DEDUP_REMOVED lines=8> */
[----:B------:R-:W-:Y:S01]  /*61d0*/  LOP3.LUT R32, R57, 0xffff0000, RZ, 0xc0, !PT ;  /* 0xffff000039207812 */ /* 0x000fe200078ec0ff */
[C---:B------:R-:W-:Y:S01]  /*61e0*/  FMUL R26, R47.reuse, R30 ;  /* 0x0000001e2f1a7220 */ /* 0x040fe20000400000 */
[----:B------:R-:W-:Y:S01]  /*61f0*/  FMUL R29, R47, R33 ;  /* 0x000000212f1d7220 */ /* 0x000fe20000400000 */
[----:B------:R-:W-:Y:S01]  /*6200*/  SHF.L.U32 R33, R58, 0x10, RZ ;  /* 0x000000103a217819 */ /* 0x000fe200000006ff */
[----:B------:R-:W-:Y:S01]  /*6210*/  FFMA R3, R49, R52, R3 ;  /* 0x0000003431037223 */ /* 0x000fe20000000003 */
[----:B------:R-:W-:Y:S01]  /*6220*/  F2FP.BF16.F32.PACK_AB R52, R2, R0 ;  /* 0x000000000234723e */ /* 0x000fe200000010ff */
[----:B------:R-:W-:Y:S01]  /*6230*/  FMUL R7, R47, R7 ;  /* 0x000000072f077220 */ /* 0x000fe20000400000 */
[----:B------:R-:W-:Y:S01]  /*6240*/  SHF.L.U32 R0, R59, 0x10, RZ ;  /* 0x000000103b007819 */ /* 0x000fe200000006ff */
[----:B------:R-:W-:Y:S01]  /*6250*/  FMUL R30, R47, R34 ;  /* 0x000000222f1e7220 */ /* 0x000fe20000400000 */
[----:B------:R-:W-:Y:S01]  /*6260*/  LOP3.LUT R34, R58, 0xffff0000, RZ, 0xc0, !PT ;  /* 0xffff00003a227812 */ /* 0x000fe200078ec0ff */
[----:B------:R-:W-:Y:S01]  /*6270*/  FFMA R7, R49, R32, R7 ;  /* 0x0000002031077223 */ /* 0x000fe20000000007 */
[----:B------:R-:W-:Y:S01]  /*6280*/  LOP3.LUT R2, R59, 0xffff0000, RZ, 0xc0, !PT ;  /* 0xffff00003b027812 */ /* 0x000fe200078ec0ff */
[----:B------:R-:W-:Y:S01]  /*6290*/  FFMA R4, R49, R33, R4 ;  /* 0x0000002131047223 */ /* 0x000fe20000000004 */
[----:B------:R-:W-:Y:S01]  /*62a0*/  FMUL R11, R47, R11 ;  /* 0x0000000b2f0b7220 */ /* 0x000fe20000400000 */
[----:B------:R-:W-:Y:S01]  /*62b0*/  FFMA R5, R49, R34, R5 ;  /* 0x0000002231057223 */ /* 0x000fe20000000005 */
[----:B------:R-:W-:Y:S01]  /*62c0*/  F2FP.BF16.F32.PACK_AB R53, R7, R3 ;  /* 0x000000030735723e */ /* 0x000fe200000010ff */
[C---:B------:R-:W-:Y:S01]  /*62d0*/  FFMA R6, R49.reuse, R0, R6 ;  /* 0x0000000031067223 */ /* 0x040fe20000000006 */
[C---:B------:R-:W-:Y:S01]  /*62e0*/  SHF.L.U32 R0, R60.reuse, 0x10, RZ ;  /* 0x000000103c007819 */ /* 0x040fe200000006ff */
[----:B------:R-:W-:Y:S01]  /*62f0*/  FFMA R11, R49, R2, R11 ;  /* 0x00000002310b7223 */ /* 0x000fe2000000000b */
[----:B------:R-:W-:Y:S01]  /*6300*/  LOP3.LUT R2, R60, 0xffff0000, RZ, 0xc0, !PT ;  /* 0xffff00003c027812 */ /* 0x000fe200078ec0ff */
[----:B------:R-:W-:Y:S01]  /*6310*/  FMUL R15, R47, R15 ;  /* 0x0000000f2f0f7220 */ /* 0x000fe20000400000 */
[----:B------:R-:W-:Y:S01]  /*6320*/  SHF.L.U32 R3, R61, 0x10, RZ ;  /* 0x000000103d037819 */ /* 0x000fe200000006ff */
[----:B------:R-:W-:Y:S01]  /*6330*/  FFMA R8, R49, R0, R8 ;  /* 0x0000000031087223 */ /* 0x000fe20000000008 */
[----:B------:R-:W-:Y:S01]  /*6340*/  LOP3.LUT R0, R61, 0xffff0000, RZ, 0xc0, !PT ;  /* 0xffff00003d007812 */ /* 0x000fe200078ec0ff */
[C---:B------:R-:W-:Y:S01]  /*6350*/  FFMA R9, R49.reuse, R2, R9 ;  /* 0x0000000231097223 */ /* 0x040fe20000000009 */
[C---:B------:R-:W-:Y:S01]  /*6360*/  SHF.L.U32 R2, R62.reuse, 0x10, RZ ;  /* 0x000000103e027819 */ /* 0x040fe200000006ff */
[----:B------:R-:W-:Y:S01]  /*6370*/  FFMA R10, R49, R3, R10 ;  /* 0x00000003310a7223 */ /* 0x000fe2000000000a */
[----:B------:R-:W-:Y:S01]  /*6380*/  SHF.L.U32 R3, R63, 0x10, RZ ;  /* 0x000000103f037819 */ /* 0x000fe200000006ff */
[C---:B------:R-:W-:Y:S01]  /*6390*/  FFMA R15, R49.reuse, R0, R15 ;  /* 0x00000000310f7223 */ /* 0x040fe2000000000f */
[----:B------:R-:W-:Y:S01]  /*63a0*/  LOP3.LUT R0, R62, 0xffff0000, RZ, 0xc0, !PT ;  /* 0xffff00003e007812 */ /* 0x000fe200078ec0ff */
[----:B------:R-:W-:Y:S01]  /*63b0*/  FFMA R12, R49, R2, R12 ;  /* 0x00000002310c7223 */ /* 0x000fe2000000000c */
[C---:B------:R-:W-:Y:S01]  /*63c0*/  SHF.L.U32 R2, R68.reuse, 0x10, RZ ;  /* 0x0000001044027819 */ /* 0x040fe200000006ff */
[----:B------:R-:W-:Y:S01]  /*63d0*/  FMUL R19, R47, R19 ;  /* 0x000000132f137220 */ /* 0x000fe20000400000 */
[----:B------:R-:W-:Y:S01]  /*63e0*/  F2FP.BF16.F32.PACK_AB R54, R5, R4 ;  /* 0x000000040536723e */ /* 0x000fe200000010ff */
[----:B------:R-:W-:Y:S01]  /*63f0*/  FFMA R13, R49, R0, R13 ;  /* 0x00000000310d7223 */ /* 0x000fe2000000000d */
[----:B------:R-:W-:Y:S01]  /*6400*/  LOP3.LUT R0, R63, 0xffff0000, RZ, 0xc0, !PT ;  /* 0xffff00003f007812 */ /* 0x000fe200078ec0ff */
[----:B------:R-:W-:Y:S01]  /*6410*/  FFMA R14, R49, R3, R14 ;  /* 0x00000003310e7223 */ /* 0x000fe2000000000e */
[----:B------:R-:W-:Y:S01]  /*6420*/  LOP3.LUT R3, R68, 0xffff0000, RZ, 0xc0, !PT ;  /* 0xffff000044037812 */ /* 0x000fe200078ec0ff */
[----:B------:R-:W-:Y:S01]  /*6430*/  FMUL R23, R47, R23 ;  /* 0x000000172f177220 */ /* 0x000fe20000400000 */
[----:B------:R-:W-:Y:S01]  /*6440*/  F2FP.BF16.F32.PACK_AB R55, R11, R6 ;  /* 0x000000060b37723e */ /* 0x000fe200000010ff */
[----:B------:R-:W-:Y:S01]  /*6450*/  FFMA R19, R49, R0, R19 ;  /* 0x0000000031137223 */ /* 0x000fe20000000013 */
[----:B------:R-:W-:Y:S01]  /*6460*/  SHF.L.U32 R0, R69, 0x10, RZ ;  /* 0x0000001045007819 */ /* 0x000fe200000006ff */
[----:B------:R-:W-:Y:S01]  /*6470*/  FFMA R16, R49, R2, R16 ;  /* 0x0000000231107223 */ /* 0x000fe20000000010 */
[----:B------:R-:W-:Y:S01]  /*6480*/  LOP3.LUT R2, R69, 0xffff0000, RZ, 0xc0, !PT ;  /* 0xffff000045027812 */ /* 0x000fe200078ec0ff */
[----:B------:R-:W-:Y:S01]  /*6490*/  FFMA R17, R49, R3, R17 ;  /* 0x0000000331117223 */ /* 0x000fe20000000011 */
[----:B------:R-:W-:Y:S01]  /*64a0*/  SHF.L.U32 R3, R71, 0x10, RZ ;  /* 0x0000001047037819 */ /* 0x000fe200000006ff */
[----:B------:R-:W-:Y:S01]  /*64b0*/  FFMA R18, R49, R0, R18 ;  /* 0x0000000031127223 */ /* 0x000fe20000000012 */
[C---:B------:R-:W-:Y:S01]  /*64c0*/  SHF.L.U32 R0, R70.reuse, 0x10, RZ ;  /* 0x0000001046007819 */ /* 0x040fe200000006ff */
[----:B------:R1:W-:Y:S01]  /*64d0*/  STS.128 [R100], R52 ;  /* 0x0000003464007388 */ /* 0x0003e20000000c00 */
[----:B------:R-:W-:Y:S01]  /*64e0*/  F2FP.BF16.F32.PACK_AB R8, R9, R8 ;  /* 0x000000080908723e */ /* 0x000fe200000010ff */
[C---:B------:R-:W-:Y:S01]  /*64f0*/  FFMA R23, R49.reuse, R2, R23 ;  /* 0x0000000231177223 */ /* 0x040fe20000000017 */
[----:B------:R-:W-:Y:S01]  /*6500*/  LOP3.LUT R2, R70, 0xffff0000, RZ, 0xc0, !PT ;  /* 0xffff000046027812 */ /* 0x000fe200078ec0ff */
[----:B------:R-:W-:Y:S01]  /*6510*/  FFMA R20, R49, R0, R20 ;  /* 0x0000000031147223 */ /* 0x000fe20000000014 */
[----:B------:R-:W-:Y:S01]  /*6520*/  LOP3.LUT R0, R71, 0xffff0000, RZ, 0xc0, !PT ;  /* 0xffff000047007812 */ /* 0x000fe200078ec0ff */
[----:B------:R-:W-:Y:S01]  /*6530*/  FMUL R27, R47, R27 ;  /* 0x0000001b2f1b7220 */ /* 0x000fe20000400000 */
[----:B------:R-:W-:Y:S01]  /*6540*/  F2FP.BF16.F32.PACK_AB R9, R15, R10 ;  /* 0x0000000a0f09723e */ /* 0x000fe200000010ff */
[C---:B------:R-:W-:Y:S01]  /*6550*/  FFMA R21, R49.reuse, R2, R21 ;  /* 0x0000000231157223 */ /* 0x040fe20000000015 */
[C---:B------:R-:W-:Y:S01]  /*6560*/  FFMA R22, R49.reuse, R3, R22 ;  /* 0x0000000331167223 */ /* 0x040fe20000000016 */
[----:B------:R-:W-:Y:S01]  /*6570*/  FFMA R27, R49, R0, R27 ;  /* 0x00000000311b7223 */ /* 0x000fe2000000001b */
[C---:B------:R-:W-:Y:S01]  /*6580*/  SHF.L.U32 R2, R76.reuse, 0x10, RZ ;  /* 0x000000104c027819 */ /* 0x040fe200000006ff */
[C---:B------:R-:W-:Y:S01]  /*6590*/  FMUL R31, R47.reuse, R31 ;  /* 0x0000001f2f1f7220 */ /* 0x040fe20000400000 */
[----:B------:R-:W-:Y:S01]  /*65a0*/  LOP3.LUT R0, R76, 0xffff0000, RZ, 0xc0, !PT ;  /* 0xffff00004c007812 */ /* 0x000fe200078ec0ff */
[----:B------:R-:W-:Y:S01]  /*65b0*/  FMUL R35, R47, R35 ;  /* 0x000000232f237220 */ /* 0x000fe20000400000 */
[----:B------:R-:W-:Y:S01]  /*65c0*/  SHF.L.U32 R3, R77, 0x10, RZ ;  /* 0x000000104d037819 */ /* 0x000fe200000006ff */
[----:B------:R-:W-:Y:S01]  /*65d0*/  FFMA R24, R49, R2, R24 ;  /* 0x0000000231187223 */ /* 0x000fe20000000018 */
[----:B------:R-:W-:Y:S01]  /*65e0*/  F2FP.BF16.F32.PACK_AB R10, R13, R12 ;  /* 0x0000000c0d0a723e */ /* 0x000fe200000010ff */
[----:B------:R-:W-:Y:S01]  /*65f0*/  FFMA R25, R49, R0, R25 ;  /* 0x0000000031197223 */ /* 0x000fe20000000019 */
[----:B------:R-:W-:Y:S01]  /*6600*/  F2FP.BF16.F32.PACK_AB R11, R19, R14 ;  /* 0x0000000e130b723e */ /* 0x000fe200000010ff */
[----:B------:R-:W-:Y:S01]  /*6610*/  FFMA R26, R49, R3, R26 ;  /* 0x00000003311a7223 */ /* 0x000fe2000000001a */
[----:B------:R-:W-:Y:S02]  /*6620*/  LOP3.LUT R0, R77, 0xffff0000, RZ, 0xc0, !PT ;  /* 0xffff00004d007812 */ /* 0x000fe400078ec0ff */
[C---:B------:R-:W-:Y:S01]  /*6630*/  SHF.L.U32 R2, R78.reuse, 0x10, RZ ;  /* 0x000000104e027819 */ /* 0x040fe200000006ff */
[----:B------:R1:W-:Y:S01]  /*6640*/  STS.128 [R99+0x10], R8 ;  /* 0x0000100863007388 */ /* 0x0003e20000000c00 */
[----:B------:R-:W-:Y:S01]  /*6650*/  LOP3.LUT R3, R78, 0xffff0000, RZ, 0xc0, !PT ;  /* 0xffff00004e037812 */ /* 0x000fe200078ec0ff */
[----:B------:R-:W-:Y:S01]  /*6660*/  FFMA R31, R49, R0, R31 ;  /* 0x00000000311f7223 */ /* 0x000fe2000000001f */
[----:B------:R-:W-:Y:S01]  /*6670*/  SHF.L.U32 R4, R79, 0x10, RZ ;  /* 0x000000104f047819 */ /* 0x000fe200000006ff */
[----:B------:R-:W-:Y:S01]  /*6680*/  FFMA R28, R49, R2, R28 ;  /* 0x00000002311c7223 */ /* 0x000fe2000000001c */
[----:B------:R-:W-:Y:S01]  /*6690*/  F2FP.BF16.F32.PACK_AB R16, R17, R16 ;  /* 0x000000101110723e */ /* 0x000fe200000010ff */
[----:B------:R-:W-:Y:S01]  /*66a0*/  FFMA R29, R49, R3, R29 ;  /* 0x00000003311d7223 */ /* 0x000fe2000000001d */
[----:B------:R-:W-:Y:S01]  /*66b0*/  LOP3.LUT R5, R79, 0xffff0000, RZ, 0xc0, !PT ;  /* 0xffff00004f057812 */ /* 0x000fe200078ec0ff */
[----:B------:R-:W-:Y:S01]  /*66c0*/  FFMA R30, R49, R4, R30 ;  /* 0x00000004311e7223 */ /* 0x000fe2000000001e */
[----:B------:R-:W-:Y:S02]  /*66d0*/  F2FP.BF16.F32.PACK_AB R17, R23, R18 ;  /* 0x000000121711723e */ /* 0x000fe400000010ff */
[----:B------:R-:W-:Y:S01]  /*66e0*/  F2FP.BF16.F32.PACK_AB R18, R21, R20 ;  /* 0x000000141512723e */ /* 0x000fe200000010ff */
[----:B------:R-:W-:Y:S01]  /*66f0*/  FFMA R35, R49, R5, R35 ;  /* 0x0000000531237223 */ /* 0x000fe20000000023 */
[----:B------:R-:W-:Y:S02]  /*6700*/  F2FP.BF16.F32.PACK_AB R19, R27, R22 ;  /* 0x000000161b13723e */ /* 0x000fe400000010ff */
[----:B------:R-:W-:Y:S02]  /*6710*/  F2FP.BF16.F32.PACK_AB R24, R25, R24 ;  /* 0x000000181918723e */ /* 0x000fe400000010ff */
[----:B------:R-:W-:Y:S01]  /*6720*/  F2FP.BF16.F32.PACK_AB R25, R31, R26 ;  /* 0x0000001a1f19723e */ /* 0x000fe200000010ff */
[----:B------:R1:W-:Y:S01]  /*6730*/  STS.128 [R98+0x20], R16 ;  /* 0x0000201062007388 */ /* 0x0003e20000000c00 */
[----:B------:R-:W-:Y:S02]  /*6740*/  F2FP.BF16.F32.PACK_AB R26, R29, R28 ;  /* 0x0000001c1d1a723e */ /* 0x000fe400000010ff */
[----:B------:R-:W-:Y:S05]  /*6750*/  F2FP.BF16.F32.PACK_AB R27, R35, R30 ;  /* 0x0000001e231b723e */ /* 0x000fea00000010ff */
[----:B------:R1:W-:Y:S01]  /*6760*/  STS.128 [R106+0x30], R24 ;  /* 0x000030186a007388 */ /* 0x0003e20000000c00 */
[----:B------:R-:W-:Y:S01]  /*6770*/  @!PT LDS RZ, [RZ] ;  /* 0x00000000fffff984 */ /* 0x000fe20000000800 */
[----:B------:R-:W-:Y:S01]  /*6780*/  @!PT LDS RZ, [RZ] ;  /* 0x00000000fffff984 */ /* 0x000fe20000000800 */
[----:B------:R-:W-:Y:S01]  /*6790*/  @!PT LDS RZ, [RZ] ;  /* 0x00000000fffff984 */ /* 0x000fe20000000800 */
[----:B------:R-:W-:Y:S01]  /*67a0*/  @!PT LDS RZ, [RZ] ;  /* 0x00000000fffff984 */ /* 0x000fe20000000800 */
[----:B------:R2:W-:Y:S07]  /*67b0*/  MEMBAR.ALL.CTA ;  /* 0x0000000000007992 */ /* 0x0005ee0000008000 */
[----:B--2---:R-:W2:Y:S02]  /*67c0*/  FENCE.VIEW.ASYNC.S ;  /* 0x00000000000073c6 */ /* 0x004ea40000000000 */
[----:B--2---:R-:W-:Y:S06]  /*67d0*/  BAR.SYNC.DEFER_BLOCKING 0x1, 0x80 ;  /* 0x0042000000007b1d */ /* 0x004fec0000010000 */
[----:B------:R-:W-:Y:S05]  /*67e0*/  @P0 BRA `(.L_x_108) ;  /* 0x0000000000280947 */ /* 0x000fea0003800000 */
[----:B------:R-:W-:Y:S02]  /*67f0*/  UIADD3 UR4, UPT, UPT, UR48, 0x200, URZ ;  /* 0x0000020030047890 */ /* 0x000fe4000fffe0ff */
[----:B------:R-:W-:Y:S01]  /*6800*/  UIADD3 UR6, UP0, UPT, UR52, 0x680, URZ ;  /* 0x0000068034067890 */ /* 0x000fe2000ff1e0ff */
[----:B------:R-:W-:Y:S03]  /*6810*/  UMOV UR43, UR36 ;  /* 0x00000024002b7c82 */ /* 0x000fe60008000000 */
[----:B------:R-:W-:Y:S01]  /*6820*/  MOV R93, UR4 ;  /* 0x00000004005d7c02 */ /* 0x000fe20008000f00 */
[----:B------:R-:W-:Y:S03]  /*6830*/  UIADD3.X UR7, UPT, UPT, URZ, UR53, URZ, UP0, !UPT ;  /* 0x00000035ff077290 */ /* 0x000fe600087fe4ff */
[----:B------:R-:W-:Y:S11]  /*6840*/  R2UR UR40, R93 ;  /* 0x000000005d2872ca */ /* 0x000ff600000e0000 */
[----:B------:R-:W-:Y:S02]  /*6850*/  @!UPT UIADD3 URZ, UPT, UPT, URZ, URZ, URZ ;  /* 0x000000fffffff290 */ /* 0x000fe4000fffe0ff */
[----:B------:R2:W-:Y:S01]  /*6860*/  UTMASTG.3D [UR40], [UR6] ;  /* 0x00000028060073b5 */ /* 0x0005e20008010000 */
[----:B------:R0:W-:Y:S01]  /*6870*/  UTMACMDFLUSH ;  /* 0x00000000000079b7 */ /* 0x0001e20000000000 */
[----:B--2---:R-:W-:Y:S04]  /*6880*/  DEPBAR.LE SB0, 0x1 ;  /* 0x000080400000791a */ /* 0x004fe80000000000 */
.L_x_108:
[----:B------:R-:W-:Y:S05]  /*6890*/  BSYNC.RECONVERGENT B0 ;  /* 0x0000000000007941 */ /* 0x000fea0003800200 */
.L_x_107:
[----:B------:R-:W-:Y:S01]  /*68a0*/  BAR.SYNC.DEFER_BLOCKING 0x1, 0x80 ;  /* 0x0042000000007b1d */ /* 0x000fe20000010000 */
[----:B------:R-:W-:Y:S01]  /*68b0*/  ISETP.NE.AND P1, PT, R107, RZ, PT ;  /* 0x000000ff6b00720c */ /* 0x000fe20003f25270 */
[----:B------:R-:W-:Y:S01]  /*68c0*/  UISETP.NE.AND UP0, UPT, UR49, URZ, UPT ;  /* 0x000000ff3100728c */ /* 0x000fe2000bf05270 */
[----:B------:R-:W-:Y:S11]  /*68d0*/  LEA R2, R65, UR48, 0x3 ;  /* 0x0000003041027c11 */ /* 0x000ff6000f8e18ff */
[----:B------:R-:W-:Y:S01]  /*68e0*/  @P1 SHF.L.U32 R3, R97, 0x1f, RZ ;  /* 0x0000001f61031819 */ /* 0x000fe200000006ff */
[----:B------:R-:W-:Y:S06]  /*68f0*/  BRA.U !UP0, `(.L_x_109) ;  /* 0x0000000108247547 */ /* 0x000fec000b800000 */
[----:B------:R-:W-:Y:S01]  /*6900*/  IMAD.U32 R4, RZ, RZ, UR51 ;  /* 0x00000033ff047e24 */ /* 0x000fe2000f8e00ff */
[----:B------:R-:W-:Y:S01]  /*6910*/  MOV R0, UR37 ;  /* 0x0000002500007c02 */ /* 0x000fe20008000f00 */
[----:B------:R-:W-:Y:S03]  /*6920*/  UIADD3 UR51, UPT, UPT, UR51, 0x1, URZ ;  /* 0x0000000133337890 */ /* 0x000fe6000fffe0ff */
[----:B------:R-:W-:Y:S01]  /*6930*/  @P1 LEA R4, R4, UR48, 0x3 ;  /* 0x0000003004041c11 */ /* 0x000fe2000f8e18ff */
[----:B------:R-:W-:Y:S04]  /*6940*/  UISETP.NE.AND UP0, UPT, UR51, 0x4, UPT ;  /* 0x000000043300788c */ /* 0x000fe8000bf05270 */
[----:B------:R-:W-:Y:S01]  /*6950*/  @P1 VIADD R4, R4, 0xe0 ;  /* 0x000000e004041836 */ /* 0x000fe20000000000 */
[----:B------:R-:W-:Y:S04]  /*6960*/  USEL UR51, UR51, URZ, UP0 ;  /* 0x000000ff33337287 */ /* 0x000fe80008000000 */
[----:B------:R-:W-:Y:S04]  /*6970*/  @P1 PRMT R0, R0, 0x654, R4 ;  /* 0x0000065400001816 */ /* 0x000fe80000000004 */
[----:B------:R2:W-:Y:S04]  /*6980*/  @P1 SYNCS.ARRIVE.TRANS64.RED.A1T0 RZ, [R0+URZ], RZ ;  /* 0x000000ff00ff19a7 */ /* 0x0005e800081004ff */
.L_x_109:
[----:B------:R-:W4:Y:S01]  /*6990*/  @P1 SYNCS.PHASECHK.TRANS64.TRYWAIT P0, [R2+URZ+0xc0], R3 ;  /* 0x0000c003020015a7 */ /* 0x000f2200080011ff */
[----:B------:R-:W-:Y:S01]  /*69a0*/  BSSY B1, `(.L_x_110) ;  /* 0x0000016000017945 */ /* 0x000fe20003800000 */
[----:B----4-:R-:W-:Y:S03]  /*69b0*/  @P1 SEL R66, RZ, 0x1, !P0 ;  /* 0x00000001ff421807 */ /* 0x010fe60004000000 */
[----:B------:R-:W-:Y:S05]  /*69c0*/  @!P1 BRA `(.L_x_111) ;  /* 0x00000000004c9947 */ /* 0x000fea0003800000 */
[----:B------:R-:W-:Y:S01]  /*69d0*/  ISETP.NE.AND P0, PT, R66, RZ, PT ;  /* 0x000000ff4200720c */ /* 0x000fe20003f05270 */
[----:B------:R-:W-:Y:S01]  /*69e0*/  BSSY B0, `(.L_x_112) ;  /* 0x000000b000007945 */ /* 0x000fe20003800000 */
[----:B------:R-:W-:Y:S11]  /*69f0*/  ISETP.NE.AND P1, PT, R67, RZ, PT ;  /* 0x000000ff4300720c */ /* 0x000ff60003f25270 */
[----:B------:R-:W-:Y:S02]  /*6a00*/  @!UPT UIADD3 URZ, UPT, UPT, URZ, URZ, URZ ;  /* 0x000000fffffff290 */ /* 0x000fe4000fffe0ff */
[C---:B------:R-:W-:Y:S01]  /*6a10*/  @P1 IMAD R6, R65.reuse, 0x2000, R100 ;  /* 0x0000200041061824 */ /* 0x040fe200078e0264 */
[C---:B------:R-:W-:Y:S01]  /*6a20*/  @P1 LEA R4, R65.reuse, R98, 0xd ;  /* 0x0000006241041211 */ /* 0x040fe200078e68ff */
[C---:B------:R-:W-:Y:S02]  /*6a30*/  @P1 IMAD R5, R65.reuse, 0x2000, R99 ;  /* 0x0000200041051824 */ /* 0x040fe400078e0263 */
[----:B------:R-:W-:Y:S01]  /*6a40*/  @P1 IMAD R3, R65, 0x2000, R106 ;  /* 0x0000200041031824 */ /* 0x000fe200078e026a */
[----:B------:R-:W-:Y:S06]  /*6a50*/  @P0 BRA `(.L_x_113) ;  /* 0x00000000000c0947 */ /* 0x000fec0003800000 */
[----:B--2---:R-:W-:Y:S04]  /*6a60*/  SHF.L.U32 R0, R97, 0x1f, RZ ;  /* 0x0000001f61007819 */ /* 0x004fe800000006ff */
[----:B------:R-:W2:Y:S02]  /*6a70*/  SYNCS.PHASECHK.TRANS64.TRYWAIT P0, [R2+URZ+0xc0], R0 ;  /* 0x0000c000020075a7 */ /* 0x000ea400080011ff */
[----:B--2---:R-:W-:Y:S05]  /*6a80*/  @!P0 BRA `(.L_x_114) ;  /* 0x0000003400248947 */ /* 0x004fea0003800000 */
.L_x_113:
[----:B------:R-:W-:Y:S05]  /*6a90*/  BSYNC B0 ;  /* 0x0000000000007941 */ /* 0x000fea0003800000 */
.L_x_112:
[----:B------:R-:W-:Y:S02]  /*6aa0*/  ISETP.NE.AND P0, PT, R67, RZ, PT ;  /* 0x000000ff4300720c */ /* 0x000fe40003f05270 */
[----:B------:R-:W-:Y:S11]  /*6ab0*/  IADD3 R65, PT, PT, R65, 0x1, RZ ;  /* 0x0000000141417810 */ /* 0x000ff60007ffe0ff */
[----:B------:R4:W1:Y:S04]  /*6ac0*/  @P0 LDS.128 R56, [R6] ;  /* 0x0000000006380984 */ /* 0x0008680000000c00 */
[----:B------:R4:W1:Y:S04]  /*6ad0*/  @P0 LDS.128 R60, [R5+0x10] ;  /* 0x00001000053c0984 */ /* 0x0008680000000c00 */
[----:B------:R4:W1:Y:S04]  /*6ae0*/  @P0 LDS.128 R68, [R4+0x20] ;  /* 0x0000200004440984 */ /* 0x0008680000000c00 */
[----:B------:R4:W1:Y:S02]  /*6af0*/  @P0 LDS.128 R76, [R3+0x30] ;  /* 0x00003000034c0984 */ /* 0x0008640000000c00 */
.L_x_111:
[----:B------:R-:W-:Y:S05]  /*6b00*/  BSYNC B1 ;  /* 0x0000000000017941 */ /* 0x000fea0003800000 */
.L_x_110:
[----:B--2---:R-:W-:Y:S05]  /*6b10*/  VIADD R0, R48, 0x20 ;  /* 0x0000002030007836 */ /* 0x004fea0000000000 */
[----:B------:R-:W-:Y:S04]  /*6b20*/  SHF.R.U32.HI R0, RZ, 0x15, R0 ;  /* 0x00000015ff007819 */ /* 0x000fe80000011600 */
[----:B------:R-:W-:Y:S11]  /*6b30*/  LOP3.LUT P0, RZ, R0, 0x3, R92, 0x48, !PT ;  /* 0x0000000300ff7812 */ /* 0x000ff6000780485c */
[----:B------:R-:W-:Y:S02]  /*6b40*/  @!UPT UIADD3 URZ, UPT, UPT, URZ, URZ, URZ ;  /* 0x000000fffffff290 */ /* 0x000fe4000fffe0ff */
[----:B------:R-:W-:Y:S05]  /*6b50*/  @!P0 BRA `(.L_x_115) ;  /* 0x0000000000408947 */ /* 0x000fea0003800000 */
[----:B------:R-:W2:Y:S01]  /*6b60*/  LDCU.64 UR8, c[0x4][0x70] ;  /* 0x01000e00ff0877ac */ /* 0x000ea20008000a00 */
[----:B----4-:R-:W-:Y:S01]  /*6b70*/  MOV R3, 0x0 ;  /* 0x0000000000037802 */ /* 0x010fe20000000f00 */
[----:B------:R-:W-:Y:S02]  /*6b80*/  HFMA2 R12, -RZ, RZ, 0, 5.9604644775390625e-08 ;  /* 0x00000001ff0c7431 */ /* 0x000fe400000001ff */
[----:B-1----:R-:W-:Y:S02]  /*6b90*/  IMAD.MOV.U32 R8, RZ, RZ, 0x192 ;  /* 0x00000192ff087424 */ /* 0x002fe400078e00ff */
[----:B------:R-:W-:Y:S01]  /*6ba0*/  IMAD.MOV.U32 R13, RZ, RZ, RZ ;  /* 0x000000ffff0d7224 */ /* 0x000fe200078e00ff */
[----:B------:R-:W1:Y:S01]  /*6bb0*/  LDCU.64 UR6, c[0x4][0x78] ;  /* 0x01000f00ff0677ac */ /* 0x000e620008000a00 */
[----:B------:R-:W4:Y:S01]  /*6bc0*/  LDC.64 R2, c[0x4][R3] ;  /* 0x0100000003027b82 */ /* 0x000f220000000a00 */
[----:B------:R-:W5:Y:S01]  /*6bd0*/  LDCU.64 UR4, c[0x4][0x10] ;  /* 0x01000200ff0477ac */ /* 0x000f620008000a00 */
[----:B--2---:R-:W-:Y:S01]  /*6be0*/  MOV R5, UR9 ;  /* 0x0000000900057c02 */ /* 0x004fe20008000f00 */
[----:B------:R-:W-:Y:S01]  /*6bf0*/  IMAD.U32 R4, RZ, RZ, UR8 ;  /* 0x00000008ff047e24 */ /* 0x000fe2000f8e00ff */
[----:B-1----:R-:W-:Y:S01]  /*6c00*/  MOV R7, UR7 ;  /* 0x0000000700077c02 */ /* 0x002fe20008000f00 */
[----:B------:R-:W-:Y:S01]  /*6c10*/  IMAD.U32 R6, RZ, RZ, UR6 ;  /* 0x00000006ff067e24 */ /* 0x000fe2000f8e00ff */
[----:B-----5:R-:W-:Y:S01]  /*6c20*/  MOV R11, UR5 ;  /* 0x00000005000b7c02 */ /* 0x020fe20008000f00 */
[----:B------:R-:W-:Y:S02]  /*6c30*/  IMAD.U32 R10, RZ, RZ, UR4 ;  /* 0x00000004ff0a7e24 */ /* 0x000fe4000f8e00ff */
[----:B------:R-:W-:Y:S07]  /*6c40*/  LEPC R20, `(.L_x_115) ;  /* 0x000000001014794e */ /* 0x000fee0000000000 */
[----:B---34-:R-:W-:Y:S05]  /*6c50*/  CALL.ABS.NOINC R2 ;  /* 0x0000000002007343 */ /* 0x018fea0003c00000 */
.L_x_115:
[----:B------:R-:W-:Y:S01]  /*6c60*/  ISETP.NE.AND P6, PT, R107, RZ, PT ;  /* 0x000000ff6b00720c */ /* 0x000fe20003fc5270 */
[----:B------:R-:W-:Y:S05]  /*6c70*/  WARPSYNC.ALL ;  /* 0x0000000000007948 */ /* 0x000fea0003800000 */
[----:B------:R-:W-:Y:S01]  /*6c80*/  R2UR UR4, R48 ;  /* 0x00000000300472ca */ /* 0x000fe200000e0000 */
[----:B------:R-:W-:Y:S01]  /*6c90*/  BSSY.RECONVERGENT B0, `(.L_x_116) ;  /* 0x000008f000007945 */ /* 0x000fe20003800200 */
[----:B------:R-:W-:Y:S02]  /*6ca0*/  MOV R50, UR51 ;  /* 0x0000003300327c02 */ /* 0x000fe40008000f00 */
[----:B-1--4-:R-:W-:Y:S02]  /*6cb0*/  SHF.L.U32 R3, R56, 0x10, RZ ;  /* 0x0000001038037819 */ /* 0x012fe400000006ff */
[----:B------:R-:W-:Y:S02]  /*6cc0*/  MOV R72, UR37 ;  /* 0x0000002500487c02 */ /* 0x000fe40008000f00 */
[----:B------:R-:W-:Y:S02]  /*6cd0*/  @P6 LEA R50, R50, UR48, 0x3 ;  /* 0x0000003032326c11 */ /* 0x000fe4000f8e18ff */
[C---:B------:R-:W-:Y:S02]  /*6ce0*/  LOP3.LUT R51, R57.reuse, 0xffff0000, RZ, 0xc0, !PT ;  /* 0xffff000039337812 */ /* 0x040fe400078ec0ff */
[----:B------:R-:W-:Y:S01]  /*6cf0*/  @P6 IADD3 R50, PT, PT, R50, 0xe0, RZ ;  /* 0x000000e032326810 */ /* 0x000fe20007ffe0ff */
[----:B------:R-:W1:Y:S01]  /*6d00*/  LDTM.x32 R4, tmem[UR4+0x20] ;  /* 0x00002004000479ee */ /* 0x000e6200082c0000 */
[----:B------:R-:W-:Y:S02]  /*6d10*/  ISETP.NE.AND P0, PT, R102, RZ, PT ;  /* 0x000000ff6600720c */ /* 0x000fe40003f05270 */
[----:B------:R-:W-:Y:S02]  /*6d20*/  @P6 PRMT R72, R72, 0x654, R50 ;  /* 0x0000065448486816 */ /* 0x000fe40000000032 */
[----:B------:R-:W-:Y:S01]  /*6d30*/  SHF.L.U32 R50, R57, 0x10, RZ ;  /* 0x0000001039327819 */ /* 0x000fe200000006ff */
[C---:B-1----:R-:W-:Y:S01]  /*6d40*/  FMUL R0, R47.reuse, R4 ;  /* 0x000000042f007220 */ /* 0x042fe20000400000 */
[----:B------:R-:W-:Y:S01]  /*6d50*/  LOP3.LUT R4, R56, 0xffff0000, RZ, 0xc0, !PT ;  /* 0xffff000038047812 */ /* 0x000fe200078ec0ff */
[C---:B------:R-:W-:Y:S01]  /*6d60*/  FMUL R2, R47.reuse, R5 ;  /* 0x000000052f027220 */ /* 0x040fe20000400000 */
[----:B------:R-:W-:Y:S01]  /*6d70*/  FMUL R7, R47, R7 ;  /* 0x000000072f077220 */ /* 0x000fe20000400000 */
[----:B------:R-:W-:Y:S01]  /*6d80*/  FFMA R0, R49, R3, R0 ;  /* 0x0000000331007223 */ /* 0x000fe20000000000 */
[----:B------:R-:W-:Y:S01]  /*6d90*/  FMUL R3, R47, R6 ;  /* 0x000000062f037220 */ /* 0x000fe20000400000 */
[----:B------:R-:W-:Y:S01]  /*6da0*/  FFMA R2, R49, R4, R2 ;  /* 0x0000000431027223 */ /* 0x000fe20000000002 */
[C---:B------:R-:W-:Y:S01]  /*6db0*/  FMUL R4, R47.reuse, R8 ;  /* 0x000000082f047220 */ /* 0x040fe20000400000 */
[C---:B------:R-:W-:Y:S01]  /*6dc0*/  FMUL R8, R47.reuse, R12 ;  /* 0x0000000c2f087220 */ /* 0x040fe20000400000 */
[C---:B------:R-:W-:Y:S01]  /*6dd0*/  FMUL R12, R47.reuse, R16 ;  /* 0x000000102f0c7220 */ /* 0x040fe20000400000 */
[C---:B------:R-:W-:Y:S01]  /*6de0*/  FMUL R16, R47.reuse, R20 ;  /* 0x000000142f107220 */ /* 0x040fe20000400000 */
[----:B------:R-:W-:Y:S01]  /*6df0*/  F2FP.BF16.F32.PACK_AB R52, R2, R0 ;  /* 0x000000000234723e */ /* 0x000fe200000010ff */
[C---:B------:R-:W-:Y:S01]  /*6e00*/  FMUL R20, R47.reuse, R24 ;  /* 0x000000182f147220 */ /* 0x040fe20000400000 */
[C---:B------:R-:W-:Y:S01]  /*6e10*/  LOP3.LUT R0, R58.reuse, 0xffff0000, RZ, 0xc0, !PT ;  /* 0xffff00003a007812 */ /* 0x040fe200078ec0ff */
[----:B------:R-:W-:Y:S01]  /*6e20*/  FMUL R24, R47, R28 ;  /* 0x0000001c2f187220 */ /* 0x000fe20000400000 */
[----:B------:R-:W-:Y:S01]  /*6e30*/  SHF.L.U32 R2, R59, 0x10, RZ ;  /* 0x000000103b027819 */ /* 0x000fe200000006ff */
[C---:B------:R-:W-:Y:S01]  /*6e40*/  FMUL R28, R47.reuse, R32 ;  /* 0x000000202f1c7220 */ /* 0x040fe20000400000 */
[----:B------:R-:W-:Y:S01]  /*6e50*/  SHF.L.U32 R32, R58, 0x10, RZ ;  /* 0x000000103a207819 */ /* 0x000fe200000006ff */
[----:B------:R-:W-:Y:S01]  /*6e60*/  FMUL R5, R47, R9 ;  /* 0x000000092f057220 */ /* 0x000fe20000400000 */
[C---:B------:R-:W-:Y:S01]  /*6e70*/  FFMA R3, R49.reuse, R50, R3 ;  /* 0x0000003231037223 */ /* 0x040fe20000000003 */
[----:B------:R-:W-:Y:S01]  /*6e80*/  FFMA R7, R49, R51, R7 ;  /* 0x0000003331077223 */ /* 0x000fe20000000007 */
[----:B------:R-:W-:Y:S01]  /*6e90*/  FMUL R6, R47, R10 ;  /* 0x0000000a2f067220 */ /* 0x000fe20000400000 */
[----:B------:R-:W-:Y:S01]  /*6ea0*/  FFMA R4, R49, R32, R4 ;  /* 0x0000002031047223 */ /* 0x000fe20000000004 */
[----:B------:R-:W-:Y:S01]  /*6eb0*/  LOP3.LUT R32, R59, 0xffff0000, RZ, 0xc0, !PT ;  /* 0xffff00003b207812 */ /* 0x000fe200078ec0ff */
[----:B------:R-:W-:Y:S01]  /*6ec0*/  FFMA R5, R49, R0, R5 ;  /* 0x0000000031057223 */ /* 0x000fe20000000005 */
[C---:B------:R-:W-:Y:S01]  /*6ed0*/  SHF.L.U32 R0, R60.reuse, 0x10, RZ ;  /* 0x000000103c007819 */ /* 0x040fe200000006ff */
[----:B------:R-:W-:Y:S01]  /*6ee0*/  FMUL R11, R47, R11 ;  /* 0x0000000b2f0b7220 */ /* 0x000fe20000400000 */
[----:B------:R-:W-:Y:S01]  /*6ef0*/  F2FP.BF16.F32.PACK_AB R53, R7, R3 ;  /* 0x000000030735723e */ /* 0x000fe200000010ff */
[C---:B------:R-:W-:Y:S01]  /*6f00*/  FFMA R6, R49.reuse, R2, R6 ;  /* 0x0000000231067223 */ /* 0x040fe20000000006 */
[----:B------:R-:W-:Y:S01]  /*6f10*/  LOP3.LUT R2, R60, 0xffff0000, RZ, 0xc0, !PT ;  /* 0xffff00003c027812 */ /* 0x000fe200078ec0ff */
[----:B------:R-:W-:Y:S01]  /*6f20*/  FFMA R11, R49, R32, R11 ;  /* 0x00000020310b7223 */ /* 0x000fe2000000000b */
[----:B------:R-:W-:Y:S01]  /*6f30*/  SHF.L.U32 R3, R61, 0x10, RZ ;  /* 0x000000103d037819 */ /* 0x000fe200000006ff */
[----:B------:R-:W-:Y:S01]  /*6f40*/  FFMA R8, R49, R0, R8 ;  /* 0x0000000031087223 */ /* 0x000fe20000000008 */
[----:B------:R-:W-:Y:S01]  /*6f50*/  LOP3.LUT R0, R61, 0xffff0000, RZ, 0xc0, !PT ;  /* 0xffff00003d007812 */ /* 0x000fe200078ec0ff */
[----:B------:R-:W-:Y:S01]  /*6f60*/  FMUL R9, R47, R13 ;  /* 0x0000000d2f097220 */ /* 0x000fe20000400000 */
[----:B------:R-:W-:Y:S01]  /*6f70*/  F2FP.BF16.F32.PACK_AB R54, R5, R4 ;  /* 0x000000040536723e */ /* 0x000fe200000010ff */
[----:B------:R-:W-:Y:S01]  /*6f80*/  FMUL R10, R47, R14 ;  /* 0x0000000e2f0a7220 */ /* 0x000fe20000400000 */
[----:B------:R-:W-:Y:S01]  /*6f90*/  F2FP.BF16.F32.PACK_AB R55, R11, R6 ;  /* 0x000000060b37723e */ /* 0x000fe200000010ff */
[----:B------:R-:W-:Y:S01]  /*6fa0*/  FMUL R15, R47, R15 ;  /* 0x0000000f2f0f7220 */ /* 0x000fe20000400000 */
[----:B------:R-:W-:Y:S01]  /*6fb0*/  SHF.L.U32 R4, R77, 0x10, RZ ;  /* 0x000000104d047819 */ /* 0x000fe200000006ff */
[C---:B------:R-:W-:Y:S01]  /*6fc0*/  FFMA R9, R49.reuse, R2, R9 ;  /* 0x0000000231097223 */ /* 0x040fe20000000009 */
[C---:B------:R-:W-:Y:S01]  /*6fd0*/  SHF.L.U32 R2, R62.reuse, 0x10, RZ ;  /* 0x000000103e027819 */ /* 0x040fe200000006ff */
[C---:B------:R-:W-:Y:S01]  /*6fe0*/  FFMA R10, R49.reuse, R3, R10 ;  /* 0x00000003310a7223 */ /* 0x040fe2000000000a */
[----:B------:R-:W-:Y:S01]  /*6ff0*/  LOP3.LUT R3, R62, 0xffff0000, RZ, 0xc0, !PT ;  /* 0xffff00003e037812 */ /* 0x000fe200078ec0ff */
[----:B------:R-:W-:Y:S01]  /*7000*/  FFMA R15, R49, R0, R15 ;  /* 0x00000000310f7223 */ /* 0x000fe2000000000f */
[----:B------:R-:W-:Y:S01]  /*7010*/  SHF.L.U32 R0, R63, 0x10, RZ ;  /* 0x000000103f007819 */ /* 0x000fe200000006ff */
[----:B------:R-:W-:Y:S01]  /*7020*/  FMUL R13, R47, R17 ;  /* 0x000000112f0d7220 */ /* 0x000fe20000400000 */
[----:B------:R-:W-:Y:S01]  /*7030*/  F2FP.BF16.F32.PACK_AB R8, R9, R8 ;  /* 0x000000080908723e */ /* 0x000fe200000010ff */
[----:B------:R-:W-:Y:S01]  /*7040*/  FMUL R14, R47, R18 ;  /* 0x000000122f0e7220 */ /* 0x000fe20000400000 */
[----:B------:R-:W-:Y:S01]  /*7050*/  F2FP.BF16.F32.PACK_AB R9, R15, R10 ;  /* 0x0000000a0f09723e */ /* 0x000fe200000010ff */
[----:B------:R-:W-:Y:S01]  /*7060*/  FFMA R12, R49, R2, R12 ;  /* 0x00000002310c7223 */ /* 0x000fe2000000000c */
[----:B------:R-:W-:Y:S01]  /*7070*/  LOP3.LUT R2, R63, 0xffff0000, RZ, 0xc0, !PT ;  /* 0xffff00003f027812 */ /* 0x000fe200078ec0ff */
[----:B------:R-:W-:Y:S01]  /*7080*/  FFMA R13, R49, R3, R13 ;  /* 0x00000003310d7223 */ /* 0x000fe2000000000d */
[----:B------:R-:W-:Y:S01]  /*7090*/  SHF.L.U32 R3, R69, 0x10, RZ ;  /* 0x0000001045037819 */ /* 0x000fe200000006ff */
[----:B------:R-:W-:Y:S01]  /*70a0*/  FFMA R14, R49, R0, R14 ;  /* 0x00000000310e7223 */ /* 0x000fe2000000000e */
[C---:B------:R-:W-:Y:S01]  /*70b0*/  SHF.L.U32 R0, R68.reuse, 0x10, RZ ;  /* 0x0000001044007819 */ /* 0x040fe200000006ff */
[----:B------:R-:W-:Y:S01]  /*70c0*/  FMUL R19, R47, R19 ;  /* 0x000000132f137220 */ /* 0x000fe20000400000 */
[----:B------:R-:W-:Y:S01]  /*70d0*/  F2FP.BF16.F32.PACK_AB R10, R13, R12 ;  /* 0x0000000c0d0a723e */ /* 0x000fe200000010ff */
[----:B------:R-:W-:Y:S01]  /*70e0*/  FMUL R17, R47, R21 ;  /* 0x000000152f117220 */ /* 0x000fe20000400000 */
[----:B------:R-:W-:Y:S01]  /*70f0*/  LOP3.LUT R5, R79, 0xffff0000, RZ, 0xc0, !PT ;  /* 0xffff00004f057812 */ /* 0x000fe200078ec0ff */
[C---:B------:R-:W-:Y:S01]  /*7100*/  FFMA R19, R49.reuse, R2, R19 ;  /* 0x0000000231137223 */ /* 0x040fe20000000013 */
[----:B------:R-:W-:Y:S01]  /*7110*/  LOP3.LUT R2, R68, 0xffff0000, RZ, 0xc0, !PT ;  /* 0xffff000044027812 */ /* 0x000fe200078ec0ff */
[----:B------:R1:W-:Y:S01]  /*7120*/  STS.128 [R100+0x2000], R52 ;  /* 0x0020003464007388 */ /* 0x0003e20000000c00 */
[----:B------:R-:W-:Y:S01]  /*7130*/  FFMA R16, R49, R0, R16 ;  /* 0x0000000031107223 */ /* 0x000fe20000000010 */
[----:B------:R-:W-:Y:S01]  /*7140*/  LOP3.LUT R0, R69, 0xffff0000, RZ, 0xc0, !PT ;  /* 0xffff000045007812 */ /* 0x000fe200078ec0ff */
[----:B------:R-:W-:Y:S01]  /*7150*/  FMUL R18, R47, R22 ;  /* 0x000000162f127220 */ /* 0x000fe20000400000 */
[----:B------:R-:W-:Y:S01]  /*7160*/  F2FP.BF16.F32.PACK_AB R11, R19, R14 ;  /* 0x0000000e130b723e */ /* 0x000fe200000010ff */
[----:B------:R-:W-:Y:S01]  /*7170*/  FMUL R23, R47, R23 ;  /* 0x000000172f177220 */ /* 0x000fe20000400000 */
[C---:B------:R-:W-:Y:S01]  /*7180*/  FFMA R17, R49.reuse, R2, R17 ;  /* 0x0000000231117223 */ /* 0x040fe20000000011 */
[C---:B------:R-:W-:Y:S01]  /*7190*/  SHF.L.U32 R2, R70.reuse, 0x10, RZ ;  /* 0x0000001046027819 */ /* 0x040fe200000006ff */
[----:B------:R-:W-:Y:S01]  /*71a0*/  FFMA R18, R49, R3, R18 ;  /* 0x0000000331127223 */ /* 0x000fe20000000012 */
[----:B------:R-:W-:Y:S01]  /*71b0*/  SHF.L.U32 R3, R71, 0x10, RZ ;  /* 0x0000001047037819 */ /* 0x000fe200000006ff */
[----:B------:R1:W-:Y:S01]  /*71c0*/  STS.128 [R99+0x2010], R8 ;  /* 0x0020100863007388 */ /* 0x0003e20000000c00 */
[----:B------:R-:W-:Y:S01]  /*71d0*/  F2FP.BF16.F32.PACK_AB R16, R17, R16 ;  /* 0x000000101110723e */ /* 0x000fe200000010ff */
[----:B------:R-:W-:Y:S01]  /*71e0*/  FFMA R23, R49, R0, R23 ;  /* 0x0000000031177223 */ /* 0x000fe20000000017 */
[----:B------:R-:W-:Y:S01]  /*71f0*/  LOP3.LUT R0, R70, 0xffff0000, RZ, 0xc0, !PT ;  /* 0xffff000046007812 */ /* 0x000fe200078ec0ff */
[C---:B------:R-:W-:Y:S01]  /*7200*/  FMUL R21, R47.reuse, R25 ;  /* 0x000000192f157220 */ /* 0x040fe20000400000 */
[----:B------:R-:W-:Y:S01]  /*7210*/  FMUL R22, R47, R26 ;  /* 0x0000001a2f167220 */ /* 0x000fe20000400000 */
[C---:B------:R-:W-:Y:S01]  /*7220*/  FFMA R20, R49.reuse, R2, R20 ;  /* 0x0000000231147223 */ /* 0x040fe20000000014 */
[C---:B------:R-:W-:Y:S01]  /*7230*/  SHF.L.U32 R2, R76.reuse, 0x10, RZ ;  /* 0x000000104c027819 */ /* 0x040fe200000006ff */
[----:B------:R-:W-:Y:S01]  /*7240*/  FFMA R21, R49, R0, R21 ;  /* 0x0000000031157223 */ /* 0x000fe20000000015 */
[----:B------:R-:W-:Y:S01]  /*7250*/  LOP3.LUT R0, R71, 0xffff0000, RZ, 0xc0, !PT ;  /* 0xffff000047007812 */ /* 0x000fe200078ec0ff */
[----:B------:R-:W-:Y:S01]  /*7260*/  FFMA R22, R49, R3, R22 ;  /* 0x0000000331167223 */ /* 0x000fe20000000016 */
[C---:B------:R-:W-:Y:S01]  /*7270*/  FMUL R27, R47.reuse, R27 ;  /* 0x0000001b2f1b7220 */ /* 0x040fe20000400000 */
[----:B------:R-:W-:Y:S01]  /*7280*/  LOP3.LUT R3, R76, 0xffff0000, RZ, 0xc0, !PT ;  /* 0xffff00004c037812 */ /* 0x000fe200078ec0ff */
[C---:B------:R-:W-:Y:S01]  /*7290*/  FMUL R25, R47.reuse, R29 ;  /* 0x0000001d2f197220 */ /* 0x040fe20000400000 */
[----:B------:R-:W-:Y:S01]  /*72a0*/  FMUL R26, R47, R30 ;  /* 0x0000001e2f1a7220 */ /* 0x000fe20000400000 */
[C---:B------:R-:W-:Y:S01]  /*72b0*/  FFMA R27, R49.reuse, R0, R27 ;  /* 0x00000000311b7223 */ /* 0x040fe2000000001b */
[----:B------:R-:W-:Y:S01]  /*72c0*/  FFMA R24, R49, R2, R24 ;  /* 0x0000000231187223 */ /* 0x000fe20000000018 */
[----:B------:R-:W-:Y:S01]  /*72d0*/  LOP3.LUT R0, R77, 0xffff0000, RZ, 0xc0, !PT ;  /* 0xffff00004d007812 */ /* 0x000fe200078ec0ff */
[----:B------:R-:W-:Y:S01]  /*72e0*/  FFMA R25, R49, R3, R25 ;  /* 0x0000000331197223 */ /* 0x000fe20000000019 */
[----:B------:R-:W-:Y:S01]  /*72f0*/  FMUL R31, R47, R31 ;  /* 0x0000001f2f1f7220 */ /* 0x000fe20000400000 */
[C---:B------:R-:W-:Y:S01]  /*7300*/  SHF.L.U32 R2, R78.reuse, 0x10, RZ ;  /* 0x000000104e027819 */ /* 0x040fe200000006ff */
[----:B------:R-:W-:Y:S01]  /*7310*/  FFMA R26, R49, R4, R26 ;  /* 0x00000004311a7223 */ /* 0x000fe2000000001a */
[----:B------:R-:W-:Y:S01]  /*7320*/  LOP3.LUT R3, R78, 0xffff0000, RZ, 0xc0, !PT ;  /* 0xffff00004e037812 */ /* 0x000fe200078ec0ff */
[----:B------:R-:W-:Y:S01]  /*7330*/  FMUL R29, R47, R33 ;  /* 0x000000212f1d7220 */ /* 0x000fe20000400000 */
[----:B------:R-:W-:Y:S01]  /*7340*/  SHF.L.U32 R4, R79, 0x10, RZ ;  /* 0x000000104f047819 */ /* 0x000fe200000006ff */
[----:B------:R-:W-:Y:S01]  /*7350*/  FMUL R30, R47, R34 ;  /* 0x000000222f1e7220 */ /* 0x000fe20000400000 */
[----:B------:R-:W-:Y:S01]  /*7360*/  F2FP.BF16.F32.PACK_AB R17, R23, R18 ;  /* 0x000000121711723e */ /* 0x000fe200000010ff */
[----:B------:R-:W-:Y:S01]  /*7370*/  FFMA R31, R49, R0, R31 ;  /* 0x00000000311f7223 */ /* 0x000fe2000000001f */
[----:B------:R-:W-:Y:S01]  /*7380*/  FMUL R35, R47, R35 ;  /* 0x000000232f237220 */ /* 0x000fe20000400000 */
[----:B------:R-:W-:Y:S01]  /*7390*/  F2FP.BF16.F32.PACK_AB R18, R21, R20 ;  /* 0x000000141512723e */ /* 0x000fe200000010ff */
[----:B------:R-:W-:Y:S01]  /*73a0*/  FFMA R28, R49, R2, R28 ;  /* 0x00000002311c7223 */ /* 0x000fe2000000001c */
[----:B------:R-:W-:Y:S01]  /*73b0*/  F2FP.BF16.F32.PACK_AB R19, R27, R22 ;  /* 0x000000161b13723e */ /* 0x000fe200000010ff */
[C---:B------:R-:W-:Y:S01]  /*73c0*/  FFMA R29, R49.reuse, R3, R29 ;  /* 0x00000003311d7223 */ /* 0x040fe2000000001d */
[C---:B------:R-:W-:Y:S01]  /*73d0*/  FFMA R30, R49.reuse, R4, R30 ;  /* 0x00000004311e7223 */ /* 0x040fe2000000001e */
[----:B------:R-:W-:Y:S01]  /*73e0*/  FFMA R35, R49, R5, R35 ;  /* 0x0000000531237223 */ /* 0x000fe20000000023 */
[----:B------:R-:W-:Y:S01]  /*73f0*/  F2FP.BF16.F32.PACK_AB R24, R25, R24 ;  /* 0x000000181918723e */ /* 0x000fe200000010ff */
[----:B------:R1:W-:Y:S01]  /*7400*/  STS.128 [R98+0x2020], R16 ;  /* 0x0020201062007388 */ /* 0x0003e20000000c00 */
[----:B------:R-:W-:Y:S02]  /*7410*/  F2FP.BF16.F32.PACK_AB R25, R31, R26 ;  /* 0x0000001a1f19723e */ /* 0x000fe400000010ff */
[----:B------:R-:W-:Y:S02]  /*7420*/  F2FP.BF16.F32.PACK_AB R26, R29, R28 ;  /* 0x0000001c1d1a723e */ /* 0x000fe400000010ff */
[----:B------:R-:W-:Y:S02]  /*7430*/  F2FP.BF16.F32.PACK_AB R27, R35, R30 ;  /* 0x0000001e231b723e */ /* 0x000fe400000010ff */
[----:B------:R-:W-:Y:S02]  /*7440*/  LEA R0, R65, UR48, 0x3 ;  /* 0x0000003041007c11 */ /* 0x000fe4000f8e18ff */
[----:B------:R-:W-:Y:S01]  /*7450*/  @P6 SHF.L.U32 R2, R97, 0x1f, RZ ;  /* 0x0000001f61026819 */ /* 0x000fe200000006ff */
        /* <DEDUP_REMOVED lines=9> */
[----:B------:R-:W-:Y:S02]  /*74f0*/  UIADD3 UR8, UP0, UPT, UR52, 0x680, URZ ;  /* 0x0000068034087890 */ /* 0x000fe4000ff1e0ff */
[----:B------:R-:W-:Y:S02]  /*7500*/  UIADD3 UR5, UPT, UPT, UR41, 0x20, URZ ;  /* 0x0000002029057890 */ /* 0x000fe4000fffe0ff */
[----:B------:R-:W-:Y:S02]  /*7510*/  UIADD3 UR4, UPT, UPT, UR48, 0x2200, URZ ;  /* 0x0000220030047890 */ /* 0x000fe4000fffe0ff */
[----:B------:R-:W-:Y:S01]  /*7520*/  UIADD3.X UR9, UPT, UPT, URZ, UR53, URZ, UP0, !UPT ;  /* 0x00000035ff097290 */ /* 0x000fe200087fe4ff */
[----:B------:R-:W-:Y:S01]  /*7530*/  UMOV UR6, UR42 ;  /* 0x0000002a00067c82 */ /* 0x000fe20008000000 */
[----:B------:R-:W-:Y:S07]  /*7540*/  UMOV UR7, UR36 ;  /* 0x0000002400077c82 */ /* 0x000fee0008000000 */
[----:B------:R2:W-:Y:S01]  /*7550*/  UTMASTG.3D [UR4], [UR8] ;  /* 0x00000004080073b5 */ /* 0x0005e20008010000 */
[----:B------:R0:W-:Y:S01]  /*7560*/  UTMACMDFLUSH ;  /* 0x00000000000079b7 */ /* 0x0001e20000000000 */
[----:B--2---:R-:W-:Y:S04]  /*7570*/  DEPBAR.LE SB0, 0x1 ;  /* 0x000080400000791a */ /* 0x004fe80000000000 */
.L_x_117:
[----:B------:R-:W-:Y:S05]  /*7580*/  BSYNC.RECONVERGENT B0 ;  /* 0x0000000000007941 */ /* 0x000fea0003800200 */
.L_x_116:
[----:B------:R-:W-:Y:S01]  /*7590*/  BAR.SYNC.DEFER_BLOCKING 0x1, 0x80 ;  /* 0x0042000000007b1d */ /* 0x000fe20000010000 */
[----:B------:R-:W-:Y:S04]  /*75a0*/  UIADD3 UR40, UPT, UPT, UR51, 0x1, URZ ;  /* 0x0000000133287890 */ /* 0x000fe8000fffe0ff */
[----:B------:R-:W-:Y:S04]  /*75b0*/  UISETP.NE.AND UP0, UPT, UR40, 0x4, UPT ;  /* 0x000000042800788c */ /* 0x000fe8000bf05270 */
[----:B------:R-:W-:Y:S01]  /*75c0*/  USEL UR40, UR40, URZ, UP0 ;  /* 0x000000ff28287287 */ /* 0x000fe20008000000 */
[----:B------:R2:W-:Y:S01]  /*75d0*/  @P6 SYNCS.ARRIVE.TRANS64.RED.A1T0 RZ, [R72+URZ], RZ ;  /* 0x000000ff48ff69a7 */ /* 0x0005e200081004ff */
[----:B------:R-:W-:Y:S01]  /*75e0*/  BSSY B1, `(.L_x_118) ;  /* 0x0000017000017945 */ /* 0x000fe20003800000 */
[----:B------:R-:W4:Y:S02]  /*75f0*/  @P6 SYNCS.PHASECHK.TRANS64.TRYWAIT P0, [R0+URZ+0xc0], R2 ;  /* 0x0000c002000065a7 */ /* 0x000f2400080011ff */
[----:B----4-:R-:W-:Y:S01]  /*7600*/  @P6 SEL R66, RZ, 0x1, !P0 ;  /* 0x00000001ff426807 */ /* 0x010fe20004000000 */
[----:B--2---:R-:W-:Y:S06]  /*7610*/  @!P6 BRA `(.L_x_119) ;  /* 0x00000000004ce947 */ /* 0x004fec0003800000 */
        /* <DEDUP_REMOVED lines=9> */
[----:B------:R-:W-:Y:S04]  /*76b0*/  SHF.L.U32 R6, R97, 0x1f, RZ ;  /* 0x0000001f61067819 */ /* 0x000fe800000006ff */
[----:B------:R-:W2:Y:S02]  /*76c0*/  SYNCS.PHASECHK.TRANS64.TRYWAIT P0, [R0+URZ+0xc0], R6 ;  /* 0x0000c006000075a7 */ /* 0x000ea400080011ff */
[----:B--2---:R-:W-:Y:S05]  /*76d0*/  @!P0 BRA `(.L_x_122) ;  /* 0x0000002800248947 */ /* 0x004fea0003800000 */
.L_x_121:
[----:B------:R-:W-:Y:S05]  /*76e0*/  BSYNC B0 ;  /* 0x0000000000007941 */ /* 0x000fea0003800000 */
.L_x_120:
[----:B------:R-:W-:Y:S02]  /*76f0*/  ISETP.NE.AND P0, PT, R67, RZ, PT ;  /* 0x000000ff4300720c */ /* 0x000fe40003f05270 */
[----:B------:R-:W-:Y:S11]  /*7700*/  IADD3 R65, PT, PT, R65, 0x1, RZ ;  /* 0x0000000141417810 */ /* 0x000ff60007ffe0ff */
[----:B------:R4:W1:Y:S04]  /*7710*/  @P0 LDS.128 R56, [R5] ;  /* 0x0000000005380984 */ /* 0x0008680000000c00 */
[----:B------:R4:W1:Y:S04]  /*7720*/  @P0 LDS.128 R60, [R4+0x10] ;  /* 0x00001000043c0984 */ /* 0x0008680000000c00 */
[----:B------:R4:W1:Y:S04]  /*7730*/  @P0 LDS.128 R68, [R3+0x20] ;  /* 0x0000200003440984 */ /* 0x0008680000000c00 */
[----:B------:R4:W1:Y:S02]  /*7740*/  @P0 LDS.128 R76, [R2+0x30] ;  /* 0x00003000024c0984 */ /* 0x0008640000000c00 */
.L_x_119:
[----:B------:R-:W-:Y:S05]  /*7750*/  BSYNC B1 ;  /* 0x0000000000017941 */ /* 0x000fea0003800000 */
.L_x_118:
        /* <DEDUP_REMOVED lines=21> */
.L_x_123:
        /* <DEDUP_REMOVED lines=146> */
.L_x_125:
[----:B------:R-:W-:Y:S05]  /*81d0*/  BSYNC.RECONVERGENT B0 ;  /* 0x0000000000007941 */ /* 0x000fea0003800200 */
.L_x_124:
        /* <DEDUP_REMOVED lines=21> */
.L_x_129:
[----:B------:R-:W-:Y:S05]  /*8330*/  BSYNC B0 ;  /* 0x0000000000007941 */ /* 0x000fea0003800000 */
.L_x_128:
[----:B------:R-:W-:Y:S11]  /*8340*/  ISETP.NE.AND P0, PT, R67, RZ, PT ;  /* 0x000000ff4300720c */ /* 0x000ff60003f05270 */
[----:B------:R-:W-:Y:S02]  /*8350*/  @!UPT UIADD3 URZ, UPT, UPT, URZ, URZ, URZ ;  /* 0x000000fffffff290 */ /* 0x000fe4000fffe0ff */
[----:B------:R4:W1:Y:S04]  /*8360*/  @P0 LDS.128 R56, [R4] ;  /* 0x0000000004380984 */ /* 0x0008680000000c00 */
[----:B------:R4:W1:Y:S04]  /*8370*/  @P0 LDS.128 R60, [R3+0x10] ;  /* 0x00001000033c0984 */ /* 0x0008680000000c00 */
[----:B------:R4:W1:Y:S04]  /*8380*/  @P0 LDS.128 R68, [R2+0x20] ;  /* 0x0000200002440984 */ /* 0x0008680000000c00 */
[----:B------:R4:W1:Y:S02]  /*8390*/  @P0 LDS.128 R76, [R65+0x30] ;  /* 0x00003000414c0984 */ /* 0x0008640000000c00 */
.L_x_127:
[----:B------:R-:W-:Y:S05]  /*83a0*/  BSYNC B1 ;  /* 0x0000000000017941 */ /* 0x000fea0003800000 */
.L_x_126:
        /* <DEDUP_REMOVED lines=21> */
.L_x_131:
[----:B------:R-:W-:Y:S01]  /*8500*/  ISETP.NE.AND P0, PT, R102, RZ, PT ;  /* 0x000000ff6600720c */ /* 0x000fe20003f05270 */
[----:B------:R-:W-:Y:S05]  /*8510*/  WARPSYNC.ALL ;  /* 0x0000000000007948 */ /* 0x000fea0003800000 */
[----:B------:R-:W-:Y:S01]  /*8520*/  R2UR UR4, R48 ;  /* 0x00000000300472ca */ /* 0x000fe200000e0000 */
[----:B------:R-:W-:Y:S01]  /*8530*/  BSSY.RECONVERGENT B0, `(.L_x_132) ;  /* 0x000008c000007945 */ /* 0x000fe20003800200 */
[----:B------:R-:W-:Y:S02]  /*8540*/  R2UR UR5, R64 ;  /* 0x00000000400572ca */ /* 0x000fe400000e0000 */
[C---:B-1----:R-:W-:Y:S02]  /*8550*/  SHF.L.U32 R0, R56.reuse, 0x10, RZ ;  /* 0x0000001038007819 */ /* 0x042fe400000006ff */
[----:B----4-:R-:W-:Y:S02]  /*8560*/  LOP3.LUT R2, R56, 0xffff0000, RZ, 0xc0, !PT ;  /* 0xffff000038027812 */ /* 0x010fe400078ec0ff */
[C---:B------:R-:W-:Y:S02]  /*8570*/  SHF.L.U32 R3, R57.reuse, 0x10, RZ ;  /* 0x0000001039037819 */ /* 0x040fe400000006ff */
[----:B------:R-:W-:Y:S02]  /*8580*/  LOP3.LUT R48, R57, 0xffff0000, RZ, 0xc0, !PT ;  /* 0xffff000039307812 */ /* 0x000fe400078ec0ff */
[C---:B------:R-:W-:Y:S01]  /*8590*/  SHF.L.U32 R50, R58.reuse, 0x10, RZ ;  /* 0x000000103a327819 */ /* 0x040fe200000006ff */
[----:B------:R-:W1:Y:S01]  /*85a0*/  LDTM.x32 R4, tmem[UR4+0x60] ;  /* 0x00006004000479ee */ /* 0x000e6200082c0000 */
[----:B------:R-:W-:Y:S01]  /*85b0*/  LOP3.LUT R51, R58, 0xffff0000, RZ, 0xc0, !PT ;  /* 0xffff00003a337812 */ /* 0x000fe200078ec0ff */
[----:B------:R-:W-:Y:S01]  /*85c0*/  NOP ;  /* 0x0000000000007918 */ /* 0x000fe20000000000 */
[C---:B------:R-:W-:Y:S01]  /*85d0*/  SHF.L.U32 R52, R59.reuse, 0x10, RZ ;  /* 0x000000103b347819 */ /* 0x040fe200000006ff */
[----:B------:R-:W-:Y:S01]  /*85e0*/  UIADD3 UR5, UPT, UPT, UR5, 0x150, URZ ;  /* 0x0000015005057890 */ /* 0x000fe2000fffe0ff */
[----:B------:R-:W-:Y:S02]  /*85f0*/  LOP3.LUT R53, R59, 0xffff0000, RZ, 0xc0, !PT ;  /* 0xffff00003b357812 */ /* 0x000fe400078ec0ff */
[C---:B------:R-:W-:Y:S01]  /*8600*/  SHF.L.U32 R54, R60.reuse, 0x10, RZ ;  /* 0x000000103c367819 */ /* 0x040fe200000006ff */
[----:B------:R-:W-:Y:S01]  /*8610*/  UPRMT UR5, UR37, 0x654, UR5 ;  /* 0x0000065425057896 */ /* 0x000fe20008000005 */
[----:B------:R-:W-:Y:S02]  /*8620*/  LOP3.LUT R55, R60, 0xffff0000, RZ, 0xc0, !PT ;  /* 0xffff00003c377812 */ /* 0x000fe400078ec0ff */
[C---:B------:R-:W-:Y:S02]  /*8630*/  SHF.L.U32 R56, R61.reuse, 0x10, RZ ;  /* 0x000000103d387819 */ /* 0x040fe400000006ff */
[----:B------:R-:W-:Y:S02]  /*8640*/  LOP3.LUT R57, R61, 0xffff0000, RZ, 0xc0, !PT ;  /* 0xffff00003d397812 */ /* 0x000fe400078ec0ff */
[C---:B------:R-:W-:Y:S02]  /*8650*/  SHF.L.U32 R58, R62.reuse, 0x10, RZ ;  /* 0x000000103e3a7819 */ /* 0x040fe400000006ff */
[----:B------:R-:W-:Y:S01]  /*8660*/  LOP3.LUT R59, R62, 0xffff0000, RZ, 0xc0, !PT ;  /* 0xffff00003e3b7812 */ /* 0x000fe200078ec0ff */
[----:B-1----:R-:W-:Y:S01]  /*8670*/  SYNCS.ARRIVE.TRANS64.RED.A1T0 RZ, [UR5], RZ ;  /* 0x000000ffffff79a7 */ /* 0x002fe20008100405 */
[C---:B------:R-:W-:Y:S02]  /*8680*/  SHF.L.U32 R60, R63.reuse, 0x10, RZ ;  /* 0x000000103f3c7819 */ /* 0x040fe400000006ff */
[----:B------:R-:W-:Y:S02]  /*8690*/  LOP3.LUT R61, R63, 0xffff0000, RZ, 0xc0, !PT ;  /* 0xffff00003f3d7812 */ /* 0x000fe400078ec0ff */
[C---:B------:R-:W-:Y:S01]  /*86a0*/  SHF.L.U32 R62, R68.reuse, 0x10, RZ ;  /* 0x00000010443e7819 */ /* 0x040fe200000006ff */
[C---:B------:R-:W-:Y:S01]  /*86b0*/  FMUL R4, R47.reuse, R4 ;  /* 0x000000042f047220 */ /* 0x040fe20000400000 */
[C---:B------:R-:W-:Y:S01]  /*86c0*/  FMUL R5, R47.reuse, R5 ;  /* 0x000000052f057220 */ /* 0x040fe20000400000 */
[----:B------:R-:W-:Y:S01]  /*86d0*/  FMUL R6, R47, R6 ;  /* 0x000000062f067220 */ /* 0x000fe20000400000 */
[----:B------:R-:W-:Y:S01]  /*86e0*/  LOP3.LUT R63, R68, 0xffff0000, RZ, 0xc0, !PT ;  /* 0xffff0000443f7812 */ /* 0x000fe200078ec0ff */
[C---:B------:R-:W-:Y:S01]  /*86f0*/  FFMA R4, R49.reuse, R0, R4 ;  /* 0x0000000031047223 */ /* 0x040fe20000000004 */
[----:B------:R-:W-:Y:S01]  /*8700*/  FFMA R5, R49, R2, R5 ;  /* 0x0000000231057223 */ /* 0x000fe20000000005 */
[----:B------:R-:W-:Y:S01]  /*8710*/  SHF.L.U32 R64, R69, 0x10, RZ ;  /* 0x0000001045407819 */ /* 0x000fe200000006ff */
[----:B------:R-:W-:Y:S01]  /*8720*/  FFMA R6, R49, R3, R6 ;  /* 0x0000000331067223 */ /* 0x000fe20000000006 */
[----:B------:R-:W-:Y:S01]  /*8730*/  FMUL R7, R47, R7 ;  /* 0x000000072f077220 */ /* 0x000fe20000400000 */
[----:B------:R-:W-:Y:S01]  /*8740*/  LOP3.LUT R65, R69, 0xffff0000, RZ, 0xc0, !PT ;  /* 0xffff000045417812 */ /* 0x000fe200078ec0ff */
[----:B------:R-:W-:Y:S01]  /*8750*/  FMUL R8, R47, R8 ;  /* 0x000000082f087220 */ /* 0x000fe20000400000 */
[----:B------:R-:W-:Y:S01]  /*8760*/  F2FP.BF16.F32.PACK_AB R4, R5, R4 ;  /* 0x000000040504723e */ /* 0x000fe200000010ff */
[----:B------:R-:W-:Y:S01]  /*8770*/  FFMA R7, R49, R48, R7 ;  /* 0x0000003031077223 */ /* 0x000fe20000000007 */
[----:B------:R-:W-:Y:S01]  /*8780*/  FMUL R9, R47, R9 ;  /* 0x000000092f097220 */ /* 0x000fe20000400000 */
[----:B------:R-:W-:Y:S01]  /*8790*/  FFMA R8, R49, R50, R8 ;  /* 0x0000003231087223 */ /* 0x000fe20000000008 */
[C---:B------:R-:W-:Y:S01]  /*87a0*/  SHF.L.U32 R66, R70.reuse, 0x10, RZ ;  /* 0x0000001046427819 */ /* 0x040fe200000006ff */
[----:B------:R-:W-:Y:S01]  /*87b0*/  FMUL R0, R47, R10 ;  /* 0x0000000a2f007220 */ /* 0x000fe20000400000 */
[----:B------:R-:W-:Y:S01]  /*87c0*/  F2FP.BF16.F32.PACK_AB R5, R7, R6 ;  /* 0x000000060705723e */ /* 0x000fe200000010ff */
[----:B------:R-:W-:Y:S01]  /*87d0*/  FFMA R9, R49, R51, R9 ;  /* 0x0000003331097223 */ /* 0x000fe20000000009 */
[----:B------:R-:W-:Y:S01]  /*87e0*/  FMUL R2, R47, R11 ;  /* 0x0000000b2f027220 */ /* 0x000fe20000400000 */
[----:B------:R-:W-:Y:S01]  /*87f0*/  FFMA R0, R49, R52, R0 ;  /* 0x0000003431007223 */ /* 0x000fe20000000000 */
[----:B------:R-:W-:Y:S01]  /*8800*/  LOP3.LUT R67, R70, 0xffff0000, RZ, 0xc0, !PT ;  /* 0xffff000046437812 */ /* 0x000fe200078ec0ff */
[----:B------:R-:W-:Y:S01]  /*8810*/  FMUL R3, R47, R12 ;  /* 0x0000000c2f037220 */ /* 0x000fe20000400000 */
[----:B------:R-:W-:Y:S01]  /*8820*/  F2FP.BF16.F32.PACK_AB R6, R9, R8 ;  /* 0x000000080906723e */ /* 0x000fe200000010ff */
[----:B------:R-:W-:Y:S01]  /*8830*/  FFMA R2, R49, R53, R2 ;  /* 0x0000003531027223 */ /* 0x000fe20000000002 */
[----:B------:R-:W-:Y:S01]  /*8840*/  FMUL R10, R47, R13 ;  /* 0x0000000d2f0a7220 */ /* 0x000fe20000400000 */
[----:B------:R-:W-:Y:S01]  /*8850*/  FFMA R3, R49, R54, R3 ;  /* 0x0000003631037223 */ /* 0x000fe20000000003 */
[----:B------:R-:W-:Y:S01]  /*8860*/  SHF.L.U32 R68, R71, 0x10, RZ ;  /* 0x0000001047447819 */ /* 0x000fe200000006ff */
[----:B------:R-:W-:Y:S01]  /*8870*/  FMUL R11, R47, R14 ;  /* 0x0000000e2f0b7220 */ /* 0x000fe20000400000 */
[----:B------:R-:W-:Y:S01]  /*8880*/  F2FP.BF16.F32.PACK_AB R7, R2, R0 ;  /* 0x000000000207723e */ /* 0x000fe200000010ff */
[----:B------:R-:W-:Y:S01]  /*8890*/  FFMA R10, R49, R55, R10 ;  /* 0x00000037310a7223 */ /* 0x000fe2000000000a */
[C---:B------:R-:W-:Y:S01]  /*88a0*/  FMUL R15, R47.reuse, R15 ;  /* 0x0000000f2f0f7220 */ /* 0x040fe20000400000 */
[C---:B------:R-:W-:Y:S01]  /*88b0*/  FMUL R12, R47.reuse, R16 ;  /* 0x000000102f0c7220 */ /* 0x040fe20000400000 */
[----:B------:R-:W-:Y:S01]  /*88c0*/  FMUL R13, R47, R17 ;  /* 0x000000112f0d7220 */ /* 0x000fe20000400000 */
[----:B------:R1:W-:Y:S01]  /*88d0*/  STS.128 [R100+0x6000], R4 ;  /* 0x0060000464007388 */ /* 0x0003e20000000c00 */
[----:B------:R-:W-:Y:S01]  /*88e0*/  LOP3.LUT R69, R71, 0xffff0000, RZ, 0xc0, !PT ;  /* 0xffff000047457812 */ /* 0x000fe200078ec0ff */
[C---:B------:R-:W-:Y:S01]  /*88f0*/  FFMA R11, R49.reuse, R56, R11 ;  /* 0x00000038310b7223 */ /* 0x040fe2000000000b */
[----:B------:R-:W-:Y:S01]  /*8900*/  SHF.L.U32 R70, R76, 0x10, RZ ;  /* 0x000000104c467819 */ /* 0x000fe200000006ff */
[C---:B------:R-:W-:Y:S01]  /*8910*/  FFMA R15, R49.reuse, R57, R15 ;  /* 0x00000039310f7223 */ /* 0x040fe2000000000f */
[----:B------:R-:W-:Y:S01]  /*8920*/  F2FP.BF16.F32.PACK_AB R8, R10, R3 ;  /* 0x000000030a08723e */ /* 0x000fe200000010ff */
[C---:B------:R-:W-:Y:S01]  /*8930*/  FFMA R12, R49.reuse, R58, R12 ;  /* 0x0000003a310c7223 */ /* 0x040fe2000000000c */
[----:B------:R-:W-:Y:S01]  /*8940*/  FFMA R13, R49, R59, R13 ;  /* 0x0000003b310d7223 */ /* 0x000fe2000000000d */
[C---:B------:R-:W-:Y:S01]  /*8950*/  FMUL R14, R47.reuse, R18 ;  /* 0x000000122f0e7220 */ /* 0x040fe20000400000 */
[C---:B------:R-:W-:Y:S01]  /*8960*/  FMUL R19, R47.reuse, R19 ;  /* 0x000000132f137220 */ /* 0x040fe20000400000 */
[C---:B------:R-:W-:Y:S01]  /*8970*/  FMUL R16, R47.reuse, R20 ;  /* 0x000000142f107220 */ /* 0x040fe20000400000 */
[----:B------:R-:W-:Y:S01]  /*8980*/  FMUL R17, R47, R21 ;  /* 0x000000152f117220 */ /* 0x000fe20000400000 */
[----:B------:R-:W-:Y:S01]  /*8990*/  FFMA R14, R49, R60, R14 ;  /* 0x0000003c310e7223 */ /* 0x000fe2000000000e */
        /* <DEDUP_REMOVED lines=9> */
[----:B------:R-:W-:Y:S01]  /*8a30*/  F2FP.BF16.F32.PACK_AB R9, R15, R11 ;  /* 0x0000000b0f09723e */ /* 0x000fe200000010ff */
[----:B------:R-:W-:Y:S01]  /*8a40*/  FFMA R23, R49, R65, R23 ;  /* 0x0000004131177223 */ /* 0x000fe20000000017 */
[----:B------:R-:W-:Y:S01]  /*8a50*/  FMUL R27, R47, R27 ;  /* 0x0000001b2f1b7220 */ /* 0x000fe20000400000 */
[----:B------:R-:W-:Y:S01]  /*8a60*/  F2FP.BF16.F32.PACK_AB R10, R13, R12 ;  /* 0x0000000c0d0a723e */ /* 0x000fe200000010ff */
[----:B------:R-:W-:Y:S01]  /*8a70*/  FFMA R20, R49, R66, R20 ;  /* 0x0000004231147223 */ /* 0x000fe20000000014 */
[----:B------:R-:W-:Y:S01]  /*8a80*/  F2FP.BF16.F32.PACK_AB R11, R19, R14 ;  /* 0x0000000e130b723e */ /* 0x000fe200000010ff */
[----:B------:R-:W-:Y:S01]  /*8a90*/  FMUL R24, R47, R28 ;  /* 0x0000001c2f187220 */ /* 0x000fe20000400000 */
[----:B------:R-:W-:Y:S01]  /*8aa0*/  LOP3.LUT R71, R76, 0xffff0000, RZ, 0xc0, !PT ;  /* 0xffff00004c477812 */ /* 0x000fe200078ec0ff */
[----:B------:R-:W-:Y:S01]  /*8ab0*/  FFMA R21, R49, R67, R21 ;  /* 0x0000004331157223 */ /* 0x000fe20000000015 */
[----:B------:R-:W-:Y:S01]  /*8ac0*/  SHF.L.U32 R72, R77, 0x10, RZ ;  /* 0x000000104d487819 */ /* 0x000fe200000006ff */
[----:B------:R1:W-:Y:S01]  /*8ad0*/  STS.128 [R99+0x6010], R8 ;  /* 0x0060100863007388 */ /* 0x0003e20000000c00 */
[----:B------:R-:W-:Y:S01]  /*8ae0*/  FMUL R25, R47, R29 ;  /* 0x0000001d2f197220 */ /* 0x000fe20000400000 */
[----:B------:R-:W-:Y:S01]  /*8af0*/  FFMA R22, R49, R68, R22 ;  /* 0x0000004431167223 */ /* 0x000fe20000000016 */
[----:B------:R-:W-:Y:S01]  /*8b00*/  LOP3.LUT R73, R77, 0xffff0000, RZ, 0xc0, !PT ;  /* 0xffff00004d497812 */ /* 0x000fe200078ec0ff */
[----:B------:R-:W-:Y:S01]  /*8b10*/  FMUL R26, R47, R30 ;  /* 0x0000001e2f1a7220 */ /* 0x000fe20000400000 */
[----:B------:R-:W-:Y:S01]  /*8b20*/  FFMA R27, R49, R69, R27 ;  /* 0x00000045311b7223 */ /* 0x000fe2000000001b */
[C---:B------:R-:W-:Y:S01]  /*8b30*/  SHF.L.U32 R74, R78.reuse, 0x10, RZ ;  /* 0x000000104e4a7819 */ /* 0x040fe200000006ff */
[----:B------:R-:W-:Y:S01]  /*8b40*/  FMUL R31, R47, R31 ;  /* 0x0000001f2f1f7220 */ /* 0x000fe20000400000 */
[----:B------:R-:W-:Y:S01]  /*8b50*/  FFMA R24, R49, R70, R24 ;  /* 0x0000004631187223 */ /* 0x000fe20000000018 */
[----:B------:R-:W-:Y:S01]  /*8b60*/  LOP3.LUT R75, R78, 0xffff0000, RZ, 0xc0, !PT ;  /* 0xffff00004e4b7812 */ /* 0x000fe200078ec0ff */
[----:B------:R-:W-:Y:S01]  /*8b70*/  FMUL R28, R47, R32 ;  /* 0x000000202f1c7220 */ /* 0x000fe20000400000 */
[----:B------:R-:W-:Y:S01]  /*8b80*/  FFMA R25, R49, R71, R25 ;  /* 0x0000004731197223 */ /* 0x000fe20000000019 */
[----:B------:R-:W-:Y:S01]  /*8b90*/  SHF.L.U32 R76, R79, 0x10, RZ ;  /* 0x000000104f4c7819 */ /* 0x000fe200000006ff */
[----:B------:R-:W-:Y:S01]  /*8ba0*/  FMUL R29, R47, R33 ;  /* 0x000000212f1d7220 */ /* 0x000fe20000400000 */
[----:B------:R-:W-:Y:S01]  /*8bb0*/  F2FP.BF16.F32.PACK_AB R16, R17, R16 ;  /* 0x000000101110723e */ /* 0x000fe200000010ff */
[----:B------:R-:W-:Y:S01]  /*8bc0*/  FFMA R26, R49, R72, R26 ;  /* 0x00000048311a7223 */ /* 0x000fe2000000001a */
[----:B------:R-:W-:Y:S01]  /*8bd0*/  LOP3.LUT R77, R79, 0xffff0000, RZ, 0xc0, !PT ;  /* 0xffff00004f4d7812 */ /* 0x000fe200078ec0ff */
        /* <DEDUP_REMOVED lines=33> */
.L_x_133:
[----:B------:R-:W-:Y:S05]  /*8df0*/  BSYNC.RECONVERGENT B0 ;  /* 0x0000000000007941 */ /* 0x000fea0003800200 */
.L_x_132:
[----:B------:R-:W-:Y:S01]  /*8e00*/  BAR.SYNC.DEFER_BLOCKING 0x1, 0x80 ;  /* 0x0042000000007b1d */ /* 0x000fe20000010000 */
[----:B------:R-:W-:Y:S01]  /*8e10*/  UISETP.NE.AND UP0, UPT, UR49, -0x4, UPT ;  /* 0xfffffffc3100788c */ /* 0x000fe2000bf05270 */
[----:B------:R-:W-:Y:S08]  /*8e20*/  IADD3 R45, PT, PT, R45, 0x1, RZ ;  /* 0x000000012d2d7810 */ /* 0x000ff00007ffe0ff */
[----:B------:R-:W-:Y:S05]  /*8e30*/  BRA.U !UP0, `(.L_x_134) ;  /* 0x0000000108287547 */ /* 0x000fea000b800000 */
[----:B------:R-:W-:Y:S01]  /*8e40*/  ISETP.NE.AND P0, PT, R107, RZ, PT ;  /* 0x000000ff6b00720c */ /* 0x000fe20003f05270 */
[----:B------:R-:W-:Y:S01]  /*8e50*/  IMAD.U32 R2, RZ, RZ, UR51 ;  /* 0x00000033ff027e24 */ /* 0x000fe2000f8e00ff */
[----:B------:R-:W-:Y:S01]  /*8e60*/  UIADD3 UR51, UPT, UPT, UR51, 0x1, URZ ;  /* 0x0000000133337890 */ /* 0x000fe2000fffe0ff */
[----:B------:R-:W-:Y:S03]  /*8e70*/  IMAD.U32 R0, RZ, RZ, UR37 ;  /* 0x00000025ff007e24 */ /* 0x000fe6000f8e00ff */
[----:B------:R-:W-:Y:S04]  /*8e80*/  UISETP.NE.AND UP0, UPT, UR51, 0x4, UPT ;  /* 0x000000043300788c */ /* 0x000fe8000bf05270 */
[----:B------:R-:W-:Y:S03]  /*8e90*/  USEL UR51, UR51, URZ, UP0 ;  /* 0x000000ff33337287 */ /* 0x000fe60008000000 */
[----:B------:R-:W-:Y:S05]  /*8ea0*/  @P0 LEA R2, R2, UR48, 0x3 ;  /* 0x0000003002020c11 */ /* 0x000fea000f8e18ff */
[----:B------:R-:W-:Y:S05]  /*8eb0*/  @P0 VIADD R2, R2, 0xe0 ;  /* 0x000000e002020836 */ /* 0x000fea0000000000 */
[----:B------:R-:W-:Y:S04]  /*8ec0*/  @P0 PRMT R0, R0, 0x654, R2 ;  /* 0x0000065400000816 */ /* 0x000fe80000000002 */
[----:B------:R2:W-:Y:S03]  /*8ed0*/  @P0 SYNCS.ARRIVE.TRANS64.RED.A1T0 RZ, [R0+URZ], RZ ;  /* 0x000000ff00ff09a7 */ /* 0x0005e600081004ff */
.L_x_134:
[----:B------:R-:W-:Y:S01]  /*8ee0*/  ISETP.NE.AND P2, PT, R103, RZ, PT ;  /* 0x000000ff6700720c */ /* 0x000fe20003f45270 */
[----:B------:R-:W-:Y:S01]  /*8ef0*/  UIADD3 UR49, UPT, UPT, UR49, 0x4, URZ ;  /* 0x0000000431317890 */ /* 0x000fe2000fffe0ff */
[----:B------:R-:W-:Y:S01]  /*8f00*/  ISETP.NE.AND P0, PT, R105, 0x2, PT ;  /* 0x000000026900780c */ /* 0x000fe20003f05270 */
[----:B------:R-:W-:Y:S01]  /*8f10*/  IMAD.IADD R14, R43, 0x1, R86 ;  /* 0x000000012b0e7824 */ /* 0x000fe200078e0256 */
[----:B------:R-:W-:Y:S01]  /*8f20*/  ISETP.NE.AND P1, PT, R45, 0x4, PT ;  /* 0x000000042d00780c */ /* 0x000fe20003f25270 */
[----:B------:R-:W-:Y:S01]  /*8f30*/  IMAD.IADD R15, R44, 0x1, R87 ;  /* 0x000000012c0f7824 */ /* 0x000fe200078e0257 */
[----:B------:R-:W-:Y:S02]  /*8f40*/  SEL R2, RZ, 0x1, P0 ;  /* 0x00000001ff027807 */ /* 0x000fe40000000000 */
[----:B--2---:R-:W-:Y:S02]  /*8f50*/  SEL R0, RZ, 0x1, P1 ;  /* 0x00000001ff007807 */ /* 0x004fe40000800000 */
[----:B------:R-:W-:Y:S02]  /*8f60*/  LOP3.LUT R95, R95, R2, RZ, 0x3c, !PT ;  /* 0x000000025f5f7212 */ /* 0x000fe400078e3cff */
[----:B------:R-:W-:Y:S02]  /*8f70*/  LOP3.LUT R96, R96, R0, RZ, 0x3c, !PT ;  /* 0x0000000060607212 */ /* 0x000fe400078e3cff */
[----:B------:R-:W-:Y:S02]  /*8f80*/  @P2 R2UR UR36, R94 ;  /* 0x000000005e2422ca */ /* 0x000fe400000e0000 */
[----:B------:R-:W-:Y:S02]  /*8f90*/  SEL R105, R105, RZ, P0 ;  /* 0x000000ff69697207 */ /* 0x000fe40000000000 */
[----:B------:R-:W-:Y:S01]  /*8fa0*/  SEL R45, R45, RZ, P1 ;  /* 0x000000ff2d2d7207 */ /* 0x000fe20000800000 */
[----:B------:R-:W-:Y:S10]  /*8fb0*/  @P2 BRA `(.L_x_135) ;  /* 0xffffffc000502947 */ /* 0x000ff4000383ffff */
[----:B------:R-:W-:-:S09]  /*8fc0*/  UISETP.NE.AND UP0, UPT, UR50, URZ, UPT ;  /* 0x000000ff3200728c */ /* 0x000fd2000bf05270 */
[----:B------:R-:W-:Y:S05]  /*8fd0*/  BRA.U !UP0, `(.L_x_136) ;  /* 0x0000000108487547 */ /* 0x000fea000b800000 */
[----:B------:R-:W2:Y:S02]  /*8fe0*/  LDCU.64 UR4, c[0x0][0x890] ;  /* 0x00011200ff0477ac */ /* 0x000ea40008000a00 */
[----:B--2---:R-:W-:-:S04]  /*8ff0*/  UISETP.NE.U32.AND UP0, UPT, UR4, URZ, UPT ;  /* 0x000000ff0400728c */ /* 0x004fc8000bf05070 */
[----:B------:R-:W-:-:S09]  /*9000*/  UISETP.NE.AND.EX UP0, UPT, UR5, URZ, UPT, UP0 ;  /* 0x000000ff0500728c */ /* 0x000fd2000bf05300 */
[----:B------:R-:W-:Y:S05]  /*9010*/  BRA.U UP0, `(.L_x_137) ;  /* 0x00000001000c7547 */ /* 0x000fea000b800000 */
[----:B------:R-:W-:-:S13]  /*9020*/  FSETP.NEU.AND P0, PT, R49, RZ, PT ;  /* 0x000000ff3100720b */ /* 0x000fda0003f0d000 */
[----:B------:R-:W-:Y:S05]  /*9030*/  @!P0 EXIT ;  /* 0x000000000000894d */ /* 0x000fea0003800000 */
[----:B------:R-:W-:Y:S05]  /*9040*/  BRA `(.L_x_136) ;  /* 0x00000000002c7947 */ /* 0x000fea0003800000 */
.L_x_137:
[----:B------:R-:W-:Y:S01]  /*9050*/  ISETP.NE.AND P0, PT, R104, RZ, PT ;  /* 0x000000ff6800720c */ /* 0x000fe20003f05270 */
[----:B------:R-:W-:-:S12]  /*9060*/  BSSY.RECONVERGENT B0, `(.L_x_136) ;  /* 0x0000009000007945 */ /* 0x000fd80003800200 */
[----:B------:R-:W-:Y:S05]  /*9070*/  @P0 BRA `(.L_x_138) ;  /* 0x0000000000140947 */ /* 0x000fea0003800000 */
[----:B------:R-:W2:Y:S02]  /*9080*/  LDCU.64 UR4, c[0x0][0x888] ;  /* 0x00011100ff0477ac */ /* 0x000ea40008000a00 */
[----:B--2---:R-:W-:-:S04]  /*9090*/  ISETP.NE.U32.AND P0, PT, RZ, UR4, PT ;  /* 0x00000004ff007c0c */ /* 0x004fc8000bf05070 */
[----:B------:R-:W-:-:S13]  /*90a0*/  ISETP.NE.AND.EX P0, PT, RZ, UR5, PT, P0 ;  /* 0x00000005ff007c0c */ /* 0x000fda000bf05300 */
[----:B------:R-:W-:Y:S05]  /*90b0*/  @!P0 EXIT ;  /* 0x000000000000894d */ /* 0x000fea0003800000 */
[----:B------:R-:W-:Y:S05]  /*90c0*/  BRA `(.L_x_139) ;  /* 0x0000000000087947 */ /* 0x000fea0003800000 */
.L_x_138:
[----:B------:R-:W-:-:S13]  /*90d0*/  FSETP.NEU.AND P0, PT, R49, RZ, PT ;  /* 0x000000ff3100720b */ /* 0x000fda0003f0d000 */
[----:B------:R-:W-:Y:S05]  /*90e0*/  @!P0 EXIT ;  /* 0x000000000000894d */ /* 0x000fea0003800000 */
.L_x_139:
[----:B------:R-:W-:Y:S05]  /*90f0*/  BSYNC.RECONVERGENT B0 ;  /* 0x0000000000007941 */ /* 0x000fea0003800200 */
.L_x_136:
[----:B------:R-:W-:Y:S01]  /*9100*/  ULEA UR4, UR51, UR48, 0x3 ;  /* 0x0000003033047291 */ /* 0x000fe2000f8e18ff */
[----:B------:R-:W-:-:S04]  /*9110*/  DEPBAR.LE SB0, 0x0 ;  /* 0x000080000000791a */ /* 0x000fc80000000000 */
[----:B------:R-:W-:-:S04]  /*9120*/  UIADD3 UR4, UPT, UPT, UR4, 0xe0, URZ ;  /* 0x000000e004047890 */ /* 0x000fc8000fffe0ff */
[----:B------:R-:W-:-:S09]  /*9130*/  UPRMT UR4, UR37, 0x654, UR4 ;  /* 0x0000065425047896 */ /* 0x000fd20008000004 */
[----:B------:R-:W-:Y:S01]  /*9140*/  SYNCS.ARRIVE.TRANS64.RED.A1T0 RZ, [UR4], RZ ;  /* 0x000000ffffff79a7 */ /* 0x000fe20008100404 */
[----:B------:R-:W-:Y:S05]  /*9150*/  EXIT ;  /* 0x000000000000794d */ /* 0x000fea0003800000 */
.L_x_20:
[----:B--2---:R2:W1:Y:S02]  /*9160*/  SYNCS.PHASECHK.TRANS64.TRYWAIT P0, [R2+URZ+0x180], R3 ;  /* 0x00018003020075a7 */ /* 0x00446400080011ff */
[----:B-1----:R-:W-:Y:S05]  /*9170*/  @!P0 NANOSLEEP.SYNCS 0x989680 ;  /* 0x009896800000895d */ /* 0x002fea0003900000 */
[----:B------:R-:W1:Y:S02]  /*9180*/  @!P0 SYNCS.PHASECHK.TRANS64 P0, [R2+URZ+0x180], R3 ;  /* 0x00018003020085a7 */ /* 0x000e6400080010ff */
[----:B-1----:R-:W-:Y:S05]  /*9190*/  @!P0 BRA `(.L_x_20) ;  /* 0xfffffffc00f08947 */ /* 0x002fea000383ffff */
[----:B------:R-:W-:Y:S05]  /*91a0*/  BRA `(.L_x_140) ;  /* 0xffffff8400587947 */ /* 0x000fea000383ffff */
.L_x_23:
[----:B-1----:R-:W-:-:S07]  /*91b0*/  MOV R2, UR33 ;  /* 0x0000002100027c02 */ /* 0x002fce0008000f00 */
.L_x_141:
[----:B-1----:R1:W2:Y:S02]  /*91c0*/  SYNCS.PHASECHK.TRANS64.TRYWAIT P0, [R2+URZ+0x60], R4 ;  /* 0x00006004020075a7 */ /* 0x0022a400080011ff */
[----:B--2---:R-:W-:Y:S05]  /*91d0*/  @!P0 NANOSLEEP.SYNCS 0x989680 ;  /* 0x009896800000895d */ /* 0x004fea0003900000 */
[----:B------:R-:W2:Y:S02]  /*91e0*/  @!P0 SYNCS.PHASECHK.TRANS64 P0, [R2+URZ+0x60], R4 ;  /* 0x00006004020085a7 */ /* 0x000ea400080010ff */
[----:B--2---:R-:W-:Y:S05]  /*91f0*/  @!P0 BRA `(.L_x_141) ;  /* 0xfffffffc00f08947 */ /* 0x004fea000383ffff */
[----:B------:R-:W-:Y:S05]  /*9200*/  BRA `(.L_x_22) ;  /* 0xffffff8400a87947 */ /* 0x000fea000383ffff */
.L_x_29:
[----:B-1----:R-:W-:-:S07]  /*9210*/  MOV R2, UR17 ;  /* 0x0000001100027c02 */ /* 0x002fce0008000f00 */
.L_x_142:
[----:B-1----:R1:W2:Y:S02]  /*9220*/  SYNCS.PHASECHK.TRANS64.TRYWAIT P0, [R2+URZ+0x60], R4 ;  /* 0x00006004020075a7 */ /* 0x0022a400080011ff */
[----:B--2---:R-:W-:Y:S05]  /*9230*/  @!P0 NANOSLEEP.SYNCS 0x989680 ;  /* 0x009896800000895d */ /* 0x004fea0003900000 */
[----:B------:R-:W2:Y:S02]  /*9240*/  @!P0 SYNCS.PHASECHK.TRANS64 P0, [R2+URZ+0x60], R4 ;  /* 0x00006004020085a7 */ /* 0x000ea400080010ff */
[----:B--2---:R-:W-:Y:S05]  /*9250*/  @!P0 BRA `(.L_x_142) ;  /* 0xfffffffc00f08947 */ /* 0x004fea000383ffff */
[----:B------:R-:W-:Y:S05]  /*9260*/  BRA `(.L_x_28) ;  /* 0xffffff88004c7947 */ /* 0x000fea000383ffff */
.L_x_33:
[----:B-1----:R1:W2:Y:S02]  /*9270*/  SYNCS.PHASECHK.TRANS64.TRYWAIT P0, [R2+URZ+0x110], R3 ;  /* 0x00011003020075a7 */ /* 0x0022a400080011ff */
[----:B--2---:R-:W-:Y:S05]  /*9280*/  @!P0 NANOSLEEP.SYNCS 0x989680 ;  /* 0x009896800000895d */ /* 0x004fea0003900000 */
[----:B------:R-:W2:Y:S02]  /*9290*/  @!P0 SYNCS.PHASECHK.TRANS64 P0, [R2+URZ+0x110], R3 ;  /* 0x00011003020085a7 */ /* 0x000ea400080010ff */
[----:B--2---:R-:W-:Y:S05]  /*92a0*/  @!P0 BRA `(.L_x_33) ;  /* 0xfffffffc00f08947 */ /* 0x004fea000383ffff */
[----:B------:R-:W-:Y:S05]  /*92b0*/  BRA `(.L_x_143) ;  /* 0xffffff8800d87947 */ /* 0x000fea000383ffff */
.L_x_37:
[----:B----4-:R-:W-:-:S07]  /*92c0*/  MOV R0, UR5 ;  /* 0x0000000500007c02 */ /* 0x010fce0008000f00 */
.L_x_144:
[----:B-1----:R1:W2:Y:S02]  /*92d0*/  SYNCS.PHASECHK.TRANS64.TRYWAIT P0, [R0+URZ], R2 ;  /* 0x00000002000075a7 */ /* 0x0022a400080011ff */
[----:B--2---:R-:W-:Y:S05]  /*92e0*/  @!P0 NANOSLEEP.SYNCS 0x989680 ;  /* 0x009896800000895d */ /* 0x004fea0003900000 */
[----:B------:R-:W2:Y:S02]  /*92f0*/  @!P0 SYNCS.PHASECHK.TRANS64 P0, [R0+URZ], R2 ;  /* 0x00000002000085a7 */ /* 0x000ea400080010ff */
[----:B--2---:R-:W-:Y:S05]  /*9300*/  @!P0 BRA `(.L_x_144) ;  /* 0xfffffffc00f08947 */ /* 0x004fea000383ffff */
[----:B------:R-:W-:Y:S05]  /*9310*/  BRA `(.L_x_145) ;  /* 0xffffff9000487947 */ /* 0x000fea000383ffff */
.L_x_38:
[----:B----4-:R-:W-:-:S07]  /*9320*/  MOV R0, UR5 ;  /* 0x0000000500007c02 */ /* 0x010fce0008000f00 */
.L_x_146:
[----:B-1----:R1:W2:Y:S02]  /*9330*/  SYNCS.PHASECHK.TRANS64.TRYWAIT P0, [R0+URZ], R3 ;  /* 0x00000003000075a7 */ /* 0x0022a400080011ff */
[----:B--2---:R-:W-:Y:S05]  /*9340*/  @!P0 NANOSLEEP.SYNCS 0x989680 ;  /* 0x009896800000895d */ /* 0x004fea0003900000 */
[----:B------:R-:W2:Y:S02]  /*9350*/  @!P0 SYNCS.PHASECHK.TRANS64 P0, [R0+URZ], R3 ;  /* 0x00000003000085a7 */ /* 0x000ea400080010ff */
[----:B--2---:R-:W-:Y:S05]  /*9360*/  @!P0 BRA `(.L_x_146) ;  /* 0xfffffffc00f08947 */ /* 0x004fea000383ffff */
[----:B------:R-:W-:Y:S05]  /*9370*/  BRA `(.L_x_147) ;  /* 0xffffff9000547947 */ /* 0x000fea000383ffff */
.L_x_39:
[----:B----4-:R-:W-:-:S07]  /*9380*/  MOV R0, UR5 ;  /* 0x0000000500007c02 */ /* 0x010fce0008000f00 */
.L_x_148:
[----:B-1----:R1:W2:Y:S02]  /*9390*/  SYNCS.PHASECHK.TRANS64.TRYWAIT P0, [R0+URZ], R3 ;  /* 0x00000003000075a7 */ /* 0x0022a400080011ff */
[----:B--2---:R-:W-:Y:S05]  /*93a0*/  @!P0 NANOSLEEP.SYNCS 0x989680 ;  /* 0x009896800000895d */ /* 0x004fea0003900000 */
[----:B------:R-:W2:Y:S02]  /*93b0*/  @!P0 SYNCS.PHASECHK.TRANS64 P0, [R0+URZ], R3 ;  /* 0x00000003000085a7 */ /* 0x000ea400080010ff */
[----:B--2---:R-:W-:Y:S05]  /*93c0*/  @!P0 BRA `(.L_x_148) ;  /* 0xfffffffc00f08947 */ /* 0x004fea000383ffff */
[----:B------:R-:W-:Y:S05]  /*93d0*/  BRA `(.L_x_149) ;  /* 0xffffff9000607947 */ /* 0x000fea000383ffff */
.L_x_40:
[----:B----4-:R-:W-:-:S07]  /*93e0*/  MOV R0, UR5 ;  /* 0x0000000500007c02 */ /* 0x010fce0008000f00 */
.L_x_150:
[----:B-1----:R1:W2:Y:S02]  /*93f0*/  SYNCS.PHASECHK.TRANS64.TRYWAIT P0, [R0+URZ], R3 ;  /* 0x00000003000075a7 */ /* 0x0022a400080011ff */
[----:B--2---:R-:W-:Y:S05]  /*9400*/  @!P0 NANOSLEEP.SYNCS 0x989680 ;  /* 0x009896800000895d */ /* 0x004fea0003900000 */
[----:B------:R-:W2:Y:S02]  /*9410*/  @!P0 SYNCS.PHASECHK.TRANS64 P0, [R0+URZ], R3 ;  /* 0x00000003000085a7 */ /* 0x000ea400080010ff */
[----:B--2---:R-:W-:Y:S05]  /*9420*/  @!P0 BRA `(.L_x_150) ;  /* 0xfffffffc00f08947 */ /* 0x004fea000383ffff */
[----:B------:R-:W-:Y:S05]  /*9430*/  BRA `(.L_x_151) ;  /* 0xffffff90006c7947 */ /* 0x000fea000383ffff */
.L_x_41:
[----:B----4-:R-:W-:-:S07]  /*9440*/  MOV R0, UR5 ;  /* 0x0000000500007c02 */ /* 0x010fce0008000f00 */
.L_x_152:
[----:B-1----:R1:W2:Y:S02]  /*9450*/  SYNCS.PHASECHK.TRANS64.TRYWAIT P0, [R0+URZ], R3 ;  /* 0x00000003000075a7 */ /* 0x0022a400080011ff */
[----:B--2---:R-:W-:Y:S05]  /*9460*/  @!P0 NANOSLEEP.SYNCS 0x989680 ;  /* 0x009896800000895d */ /* 0x004fea0003900000 */
[----:B------:R-:W2:Y:S02]  /*9470*/  @!P0 SYNCS.PHASECHK.TRANS64 P0, [R0+URZ], R3 ;  /* 0x00000003000085a7 */ /* 0x000ea400080010ff */
[----:B--2---:R-:W-:Y:S05]  /*9480*/  @!P0 BRA `(.L_x_152) ;  /* 0xfffffffc00f08947 */ /* 0x004fea000383ffff */
[----:B------:R-:W-:Y:S05]  /*9490*/  BRA `(.L_x_153) ;  /* 0xffffff9000787947 */ /* 0x000fea000383ffff */
.L_x_42:
[----:B----4-:R-:W-:-:S07]  /*94a0*/  MOV R0, UR5 ;  /* 0x0000000500007c02 */ /* 0x010fce0008000f00 */
.L_x_154:
[----:B-1----:R1:W2:Y:S02]  /*94b0*/  SYNCS.PHASECHK.TRANS64.TRYWAIT P0, [R0+URZ], R3 ;  /* 0x00000003000075a7 */ /* 0x0022a400080011ff */
[----:B--2---:R-:W-:Y:S05]  /*94c0*/  @!P0 NANOSLEEP.SYNCS 0x989680 ;  /* 0x009896800000895d */ /* 0x004fea0003900000 */
[----:B------:R-:W2:Y:S02]  /*94d0*/  @!P0 SYNCS.PHASECHK.TRANS64 P0, [R0+URZ], R3 ;  /* 0x00000003000085a7 */ /* 0x000ea400080010ff */
[----:B--2---:R-:W-:Y:S05]  /*94e0*/  @!P0 BRA `(.L_x_154) ;  /* 0xfffffffc00f08947 */ /* 0x004fea000383ffff */
[----:B------:R-:W-:Y:S05]  /*94f0*/  BRA `(.L_x_155) ;  /* 0xffffff9000847947 */ /* 0x000fea000383ffff */
.L_x_43:
[----:B----4-:R-:W-:-:S07]  /*9500*/  MOV R0, UR5 ;  /* 0x0000000500007c02 */ /* 0x010fce0008000f00 */
.L_x_156:
[----:B-1----:R1:W2:Y:S02]  /*9510*/  SYNCS.PHASECHK.TRANS64.TRYWAIT P0, [R0+URZ], R3 ;  /* 0x00000003000075a7 */ /* 0x0022a400080011ff */
[----:B--2---:R-:W-:Y:S05]  /*9520*/  @!P0 NANOSLEEP.SYNCS 0x989680 ;  /* 0x009896800000895d */ /* 0x004fea0003900000 */
[----:B------:R-:W2:Y:S02]  /*9530*/  @!P0 SYNCS.PHASECHK.TRANS64 P0, [R0+URZ], R3 ;  /* 0x00000003000085a7 */ /* 0x000ea400080010ff */
[----:B--2---:R-:W-:Y:S05]  /*9540*/  @!P0 BRA `(.L_x_156) ;  /* 0xfffffffc00f08947 */ /* 0x004fea000383ffff */
[----:B------:R-:W-:Y:S05]  /*9550*/  BRA `(.L_x_157) ;  /* 0xffffff9000907947 */ /* 0x000fea000383ffff */
.L_x_44:
[----:B----4-:R-:W-:-:S07]  /*9560*/  MOV R0, UR5 ;  /* 0x0000000500007c02 */ /* 0x010fce0008000f00 */
.L_x_158:
[----:B-1----:R1:W2:Y:S02]  /*9570*/  SYNCS.PHASECHK.TRANS64.TRYWAIT P0, [R0+URZ], R3 ;  /* 0x00000003000075a7 */ /* 0x0022a400080011ff */
[----:B--2---:R-:W-:Y:S05]  /*9580*/  @!P0 NANOSLEEP.SYNCS 0x989680 ;  /* 0x009896800000895d */ /* 0x004fea0003900000 */
[----:B------:R-:W2:Y:S02]  /*9590*/  @!P0 SYNCS.PHASECHK.TRANS64 P0, [R0+URZ], R3 ;  /* 0x00000003000085a7 */ /* 0x000ea400080010ff */
[----:B--2---:R-:W-:Y:S05]  /*95a0*/  @!P0 BRA `(.L_x_158) ;  /* 0xfffffffc00f08947 */ /* 0x004fea000383ffff */
[----:B------:R-:W-:Y:S05]  /*95b0*/  BRA `(.L_x_159) ;  /* 0xffffff90009c7947 */ /* 0x000fea000383ffff */
.L_x_45:
[----:B----4-:R-:W-:-:S07]  /*95c0*/  MOV R0, UR5 ;  /* 0x0000000500007c02 */ /* 0x010fce0008000f00 */
.L_x_160:
[----:B-1----:R1:W2:Y:S02]  /*95d0*/  SYNCS.PHASECHK.TRANS64.TRYWAIT P0, [R0+URZ], R3 ;  /* 0x00000003000075a7 */ /* 0x0022a400080011ff */
[----:B--2---:R-:W-:Y:S05]  /*95e0*/  @!P0 NANOSLEEP.SYNCS 0x989680 ;  /* 0x009896800000895d */ /* 0x004fea0003900000 */
[----:B------:R-:W2:Y:S02]  /*95f0*/  @!P0 SYNCS.PHASECHK.TRANS64 P0, [R0+URZ], R3 ;  /* 0x00000003000085a7 */ /* 0x000ea400080010ff */
[----:B--2---:R-:W-:Y:S05]  /*9600*/  @!P0 BRA `(.L_x_160) ;  /* 0xfffffffc00f08947 */ /* 0x004fea000383ffff */
[----:B------:R-:W-:Y:S05]  /*9610*/  BRA `(.L_x_161) ;  /* 0xffffff9000a87947 */ /* 0x000fea000383ffff */
.L_x_46:
[----:B----4-:R-:W-:-:S07]  /*9620*/  MOV R0, UR5 ;  /* 0x0000000500007c02 */ /* 0x010fce0008000f00 */
.L_x_162:
[----:B-1----:R1:W2:Y:S02]  /*9630*/  SYNCS.PHASECHK.TRANS64.TRYWAIT P0, [R0+URZ], R3 ;  /* 0x00000003000075a7 */ /* 0x0022a400080011ff */
[----:B--2---:R-:W-:Y:S05]  /*9640*/  @!P0 NANOSLEEP.SYNCS 0x989680 ;  /* 0x009896800000895d */ /* 0x004fea0003900000 */
[----:B------:R-:W2:Y:S02]  /*9650*/  @!P0 SYNCS.PHASECHK.TRANS64 P0, [R0+URZ], R3 ;  /* 0x00000003000085a7 */ /* 0x000ea400080010ff */
[----:B--2---:R-:W-:Y:S05]  /*9660*/  @!P0 BRA `(.L_x_162) ;  /* 0xfffffffc00f08947 */ /* 0x004fea000383ffff */
[----:B------:R-:W-:Y:S05]  /*9670*/  BRA `(.L_x_163) ;  /* 0xffffff9000b47947 */ /* 0x000fea000383ffff */
.L_x_47:
[----:B----4-:R-:W-:-:S07]  /*9680*/  MOV R0, UR5 ;  /* 0x0000000500007c02 */ /* 0x010fce0008000f00 */
.L_x_164:
[----:B-1----:R1:W2:Y:S02]  /*9690*/  SYNCS.PHASECHK.TRANS64.TRYWAIT P0, [R0+URZ], R3 ;  /* 0x00000003000075a7 */ /* 0x0022a400080011ff */
[----:B--2---:R-:W-:Y:S05]  /*96a0*/  @!P0 NANOSLEEP.SYNCS 0x989680 ;  /* 0x009896800000895d */ /* 0x004fea0003900000 */
[----:B------:R-:W2:Y:S02]  /*96b0*/  @!P0 SYNCS.PHASECHK.TRANS64 P0, [R0+URZ], R3 ;  /* 0x00000003000085a7 */ /* 0x000ea400080010ff */
[----:B--2---:R-:W-:Y:S05]  /*96c0*/  @!P0 BRA `(.L_x_164) ;  /* 0xfffffffc00f08947 */ /* 0x004fea000383ffff */
[----:B------:R-:W-:Y:S05]  /*96d0*/  BRA `(.L_x_165) ;  /* 0xffffff9000c07947 */ /* 0x000fea000383ffff */
.L_x_50:
[----:B-1----:R1:W2:Y:S02]  /*96e0*/  SYNCS.PHASECHK.TRANS64.TRYWAIT P0, [R0+URZ+0x170], R4 ;  /* 0x00017004000075a7 */ /* 0x0022a400080011ff */
[----:B--2---:R-:W-:Y:S05]  /*96f0*/  @!P0 NANOSLEEP.SYNCS 0x989680 ;  /* 0x009896800000895d */ /* 0x004fea0003900000 */
[----:B------:R-:W2:Y:S02]  /*9700*/  @!P0 SYNCS.PHASECHK.TRANS64 P0, [R0+URZ+0x170], R4 ;  /* 0x00017004000085a7 */ /* 0x000ea400080010ff */
[----:B--2---:R-:W-:Y:S05]  /*9710*/  @!P0 BRA `(.L_x_50) ;  /* 0xfffffffc00f08947 */ /* 0x004fea000383ffff */
[----:B------:R-:W-:Y:S05]  /*9720*/  BRA `(.L_x_166) ;  /* 0xffffff94001c7947 */ /* 0x000fea000383ffff */
.L_x_51:
[----:B------:R-:W-:-:S07]  /*9730*/  MOV R0, UR5 ;  /* 0x0000000500007c02 */ /* 0x000fce0008000f00 */
.L_x_167:
[----:B-1----:R1:W2:Y:S02]  /*9740*/  SYNCS.PHASECHK.TRANS64.TRYWAIT P0, [R0+URZ+0x120], R5 ;  /* 0x00012005000075a7 */ /* 0x0022a400080011ff */
[----:B--2---:R-:W-:Y:S05]  /*9750*/  @!P0 NANOSLEEP.SYNCS 0x989680 ;  /* 0x009896800000895d */ /* 0x004fea0003900000 */
[----:B------:R-:W2:Y:S02]  /*9760*/  @!P0 SYNCS.PHASECHK.TRANS64 P0, [R0+URZ+0x120], R5 ;  /* 0x00012005000085a7 */ /* 0x000ea400080010ff */
[----:B--2---:R-:W-:Y:S05]  /*9770*/  @!P0 BRA `(.L_x_167) ;  /* 0xfffffffc00f08947 */ /* 0x004fea000383ffff */
[----:B------:R-:W-:Y:S05]  /*9780*/  BRA `(.L_x_168) ;  /* 0xffffff94002c7947 */ /* 0x000fea000383ffff */
.L_x_52:
[----:B-1----:R1:W2:Y:S02]  /*9790*/  SYNCS.PHASECHK.TRANS64.TRYWAIT P1, [R0+URZ+0x110], R4 ;  /* 0x00011004000075a7 */ /* 0x0022a400080211ff */
[----:B--2---:R-:W-:Y:S05]  /*97a0*/  @!P1 NANOSLEEP.SYNCS 0x989680 ;  /* 0x009896800000995d */ /* 0x004fea0003900000 */
[----:B------:R-:W2:Y:S02]  /*97b0*/  @!P1 SYNCS.PHASECHK.TRANS64 P1, [R0+URZ+0x110], R4 ;  /* 0x00011004000095a7 */ /* 0x000ea400080210ff */
[----:B--2---:R-:W-:Y:S05]  /*97c0*/  @!P1 BRA `(.L_x_52) ;  /* 0xfffffffc00f09947 */ /* 0x004fea000383ffff */
[----:B------:R-:W-:Y:S05]  /*97d0*/  BRA `(.L_x_169) ;  /* 0xffffff94005c7947 */ /* 0x000fea000383ffff */
.L_x_55:
[----:B------:R-:W-:-:S07]  /*97e0*/  MOV R0, UR5 ;  /* 0x0000000500007c02 */ /* 0x000fce0008000f00 */
.L_x_170:
[----:B-1----:R1:W2:Y:S02]  /*97f0*/  SYNCS.PHASECHK.TRANS64.TRYWAIT P0, [R0+URZ+0x120], R2 ;  /* 0x00012002000075a7 */ /* 0x0022a400080011ff */
[----:B--2---:R-:W-:Y:S05]  /*9800*/  @!P0 NANOSLEEP.SYNCS 0x989680 ;  /* 0x009896800000895d */ /* 0x004fea0003900000 */
[----:B------:R-:W2:Y:S02]  /*9810*/  @!P0 SYNCS.PHASECHK.TRANS64 P0, [R0+URZ+0x120], R2 ;  /* 0x00012002000085a7 */ /* 0x000ea400080010ff */
[----:B--2---:R-:W-:Y:S05]  /*9820*/  @!P0 BRA `(.L_x_170) ;  /* 0xfffffffc00f08947 */ /* 0x004fea000383ffff */
[----:B------:R-:W-:Y:S05]  /*9830*/  BRA `(.L_x_54) ;  /* 0xffffff9400b07947 */ /* 0x000fea000383ffff */
.L_x_62:
[----:B-1----:R1:W2:Y:S02]  /*9840*/  SYNCS.PHASECHK.TRANS64.TRYWAIT P1, [R0+URZ+0x110], R2 ;  /* 0x00011002000075a7 */ /* 0x0022a400080211ff */
[----:B--2---:R-:W-:Y:S05]  /*9850*/  @!P1 NANOSLEEP.SYNCS 0x989680 ;  /* 0x009896800000995d */ /* 0x004fea0003900000 */
[----:B------:R-:W2:Y:S02]  /*9860*/  @!P1 SYNCS.PHASECHK.TRANS64 P1, [R0+URZ+0x110], R2 ;  /* 0x00011002000095a7 */ /* 0x000ea400080210ff */
[----:B--2---:R-:W-:Y:S05]  /*9870*/  @!P1 BRA `(.L_x_62) ;  /* 0xfffffffc00f09947 */ /* 0x004fea000383ffff */
[----:B------:R-:W-:Y:S05]  /*9880*/  BRA `(.L_x_171) ;  /* 0xffffff9c00107947 */ /* 0x000fea000383ffff */
.L_x_63:
[----:B------:R-:W-:-:S07]  /*9890*/  MOV R2, UR8 ;  /* 0x0000000800027c02 */ /* 0x000fce0008000f00 */
.L_x_172:
[----:B-1----:R1:W2:Y:S02]  /*98a0*/  SYNCS.PHASECHK.TRANS64.TRYWAIT P0, [R2+URZ+0x150], R0 ;  /* 0x00015000020075a7 */ /* 0x0022a400080011ff */
[----:B--2---:R-:W-:Y:S05]  /*98b0*/  @!P0 NANOSLEEP.SYNCS 0x989680 ;  /* 0x009896800000895d */ /* 0x004fea0003900000 */
[----:B------:R-:W2:Y:S02]  /*98c0*/  @!P0 SYNCS.PHASECHK.TRANS64 P0, [R2+URZ+0x150], R0 ;  /* 0x00015000020085a7 */ /* 0x000ea400080010ff */
[----:B--2---:R-:W-:Y:S05]  /*98d0*/  @!P0 BRA `(.L_x_172) ;  /* 0xfffffffc00f08947 */ /* 0x004fea000383ffff */
[----:B------:R-:W-:Y:S05]  /*98e0*/  BRA `(.L_x_173) ;  /* 0xffffff9c00487947 */ /* 0x000fea000383ffff */
.L_x_66:
[----:B------:R-:W-:Y:S07]  /*98f0*/  MOV R0, UR7 ;  /* 0x0000000700007c02 */ /* 0x000fee0008000f00 */
.L_x_174:
[----:B-1----:R1:W2:Y:S02]  /*9900*/  SYNCS.PHASECHK.TRANS64.TRYWAIT P0, [R0+URZ], R2 ;  /* 0x00000002000075a7 */ /* 0x0022a400080011ff */
[----:B--2---:R-:W-:Y:S05]  /*9910*/  @!P0 NANOSLEEP.SYNCS 0x989680 ;  /* 0x009896800000895d */ /* 0x004fea0003900000 */
[----:B------:R-:W2:Y:S02]  /*9920*/  @!P0 SYNCS.PHASECHK.TRANS64 P0, [R0+URZ], R2 ;  /* 0x00000002000085a7 */ /* 0x000ea400080010ff */
[----:B--2---:R-:W-:Y:S05]  /*9930*/  @!P0 BRA `(.L_x_174) ;  /* 0xfffffffc00f08947 */ /* 0x004fea000383ffff */
[----:B------:R-:W-:Y:S05]  /*9940*/  BRA `(.L_x_65) ;  /* 0xffffff9c00647947 */ /* 0x000fea000383ffff */
.L_x_69:
[----:B------:R-:W-:-:S07]  /*9950*/  MOV R0, UR5 ;  /* 0x0000000500007c02 */ /* 0x000fce0008000f00 */
.L_x_175:
[----:B--2---:R2:W3:Y:S02]  /*9960*/  SYNCS.PHASECHK.TRANS64.TRYWAIT P0, [R0+URZ], R2 ;  /* 0x00000002000075a7 */ /* 0x0044e400080011ff */
[----:B---3--:R-:W-:Y:S05]  /*9970*/  @!P0 NANOSLEEP.SYNCS 0x989680 ;  /* 0x009896800000895d */ /* 0x008fea0003900000 */
[----:B------:R-:W3:Y:S02]  /*9980*/  @!P0 SYNCS.PHASECHK.TRANS64 P0, [R0+URZ], R2 ;  /* 0x00000002000085a7 */ /* 0x000ee400080010ff */
[----:B---3--:R-:W-:Y:S05]  /*9990*/  @!P0 BRA `(.L_x_175) ;  /* 0xfffffffc00f08947 */ /* 0x008fea000383ffff */
[----:B------:R-:W-:Y:S05]  /*99a0*/  BRA `(.L_x_176) ;  /* 0xffffffa000187947 */ /* 0x000fea000383ffff */
.L_x_70:
[----:B------:R-:W-:-:S07]  /*99b0*/  MOV R0, UR5 ;  /* 0x0000000500007c02 */ /* 0x000fce0008000f00 */
.L_x_177:
[----:B-1----:R1:W2:Y:S02]  /*99c0*/  SYNCS.PHASECHK.TRANS64.TRYWAIT P0, [R0+URZ], R3 ;  /* 0x00000003000075a7 */ /* 0x0022a400080011ff */
[----:B--2---:R-:W-:Y:S05]  /*99d0*/  @!P0 NANOSLEEP.SYNCS 0x989680 ;  /* 0x009896800000895d */ /* 0x004fea0003900000 */
[----:B------:R-:W2:Y:S02]  /*99e0*/  @!P0 SYNCS.PHASECHK.TRANS64 P0, [R0+URZ], R3 ;  /* 0x00000003000085a7 */ /* 0x000ea400080010ff */
[----:B--2---:R-:W-:Y:S05]  /*99f0*/  @!P0 BRA `(.L_x_177) ;  /* 0xfffffffc00f08947 */ /* 0x004fea000383ffff */
[----:B------:R-:W-:Y:S05]  /*9a00*/  BRA `(.L_x_178) ;  /* 0xffffffa000247947 */ /* 0x000fea000383ffff */
.L_x_71:
[----:B------:R-:W-:-:S07]  /*9a10*/  MOV R0, UR5 ;  /* 0x0000000500007c02 */ /* 0x000fce0008000f00 */
.L_x_179:
[----:B-1----:R1:W2:Y:S02]  /*9a20*/  SYNCS.PHASECHK.TRANS64.TRYWAIT P0, [R0+URZ], R3 ;  /* 0x00000003000075a7 */ /* 0x0022a400080011ff */
[----:B--2---:R-:W-:Y:S05]  /*9a30*/  @!P0 NANOSLEEP.SYNCS 0x989680 ;  /* 0x009896800000895d */ /* 0x004fea0003900000 */
[----:B------:R-:W2:Y:S02]  /*9a40*/  @!P0 SYNCS.PHASECHK.TRANS64 P0, [R0+URZ], R3 ;  /* 0x00000003000085a7 */ /* 0x000ea400080010ff */
[----:B--2---:R-:W-:Y:S05]  /*9a50*/  @!P0 BRA `(.L_x_179) ;  /* 0xfffffffc00f08947 */ /* 0x004fea000383ffff */
[----:B------:R-:W-:Y:S05]  /*9a60*/  BRA `(.L_x_180) ;  /* 0xffffffa000307947 */ /* 0x000fea000383ffff */
.L_x_72:
[----:B-1----:R-:W-:-:S07]  /*9a70*/  MOV R0, UR7 ;  /* 0x0000000700007c02 */ /* 0x002fce0008000f00 */
.L_x_181:
[----:B-1----:R1:W2:Y:S02]  /*9a80*/  SYNCS.PHASECHK.TRANS64.TRYWAIT P0, [R0+URZ], R2 ;  /* 0x00000002000075a7 */ /* 0x0022a400080011ff */
[----:B--2---:R-:W-:Y:S05]  /*9a90*/  @!P0 NANOSLEEP.SYNCS 0x989680 ;  /* 0x009896800000895d */ /* 0x004fea0003900000 */
[----:B------:R-:W2:Y:S02]  /*9aa0*/  @!P0 SYNCS.PHASECHK.TRANS64 P0, [R0+URZ], R2 ;  /* 0x00000002000085a7 */ /* 0x000ea400080010ff */
[----:B--2---:R-:W-:Y:S05]  /*9ab0*/  @!P0 BRA `(.L_x_181) ;  /* 0xfffffffc00f08947 */ /* 0x004fea000383ffff */
[----:B------:R-:W-:Y:S05]  /*9ac0*/  BRA `(.L_x_182) ;  /* 0xffffffa0003c7947 */ /* 0x000fea000383ffff */
.L_x_77:
[----:B--2---:R2:W3:Y:S02]  /*9ad0*/  SYNCS.PHASECHK.TRANS64.TRYWAIT P0, [R0+URZ+0x110], R2 ;  /* 0x00011002000075a7 */ /* 0x0044e400080011ff */
[----:B---3--:R-:W-:Y:S05]  /*9ae0*/  @!P0 NANOSLEEP.SYNCS 0x989680 ;  /* 0x009896800000895d */ /* 0x008fea0003900000 */
[----:B------:R-:W3:Y:S02]  /*9af0*/  @!P0 SYNCS.PHASECHK.TRANS64 P0, [R0+URZ+0x110], R2 ;  /* 0x00011002000085a7 */ /* 0x000ee400080010ff */
[----:B---3--:R-:W-:Y:S05]  /*9b00*/  @!P0 BRA `(.L_x_77) ;  /* 0xfffffffc00f08947 */ /* 0x008fea000383ffff */
[----:B------:R-:W-:Y:S05]  /*9b10*/  BRA `(.L_x_183) ;  /* 0xffffffa400487947 */ /* 0x000fea000383ffff */
.L_x_80:
[----:B------:R-:W-:Y:S07]  /*9b20*/  MOV R0, UR7 ;  /* 0x0000000700007c02 */ /* 0x000fee0008000f00 */
.L_x_184:
[----:B--2---:R2:W3:Y:S02]  /*9b30*/  SYNCS.PHASECHK.TRANS64.TRYWAIT P0, [R0+URZ+0x108], R2 ;  /* 0x00010802000075a7 */ /* 0x0044e400080011ff */
[----:B---3--:R-:W-:Y:S05]  /*9b40*/  @!P0 NANOSLEEP.SYNCS 0x989680 ;  /* 0x009896800000895d */ /* 0x008fea0003900000 */
[----:B------:R-:W3:Y:S02]  /*9b50*/  @!P0 SYNCS.PHASECHK.TRANS64 P0, [R0+URZ+0x108], R2 ;  /* 0x00010802000085a7 */ /* 0x000ee400080010ff */
[----:B---3--:R-:W-:Y:S05]  /*9b60*/  @!P0 BRA `(.L_x_184) ;  /* 0xfffffffc00f08947 */ /* 0x008fea000383ffff */
[----:B------:R-:W-:Y:S05]  /*9b70*/  BRA `(.L_x_79) ;  /* 0xffffffa800287947 */ /* 0x000fea000383ffff */
.L_x_83:
[----:B------:R-:W-:Y:S07]  /*9b80*/  MOV R0, UR7 ;  /* 0x0000000700007c02 */ /* 0x000fee0008000f00 */
.L_x_185:
[----:B-1----:R1:W2:Y:S02]  /*9b90*/  SYNCS.PHASECHK.TRANS64.TRYWAIT P0, [R0+URZ+0xe0], R14 ;  /* 0x0000e00e000075a7 */ /* 0x0022a400080011ff */
[----:B--2---:R-:W-:Y:S05]  /*9ba0*/  @!P0 NANOSLEEP.SYNCS 0x989680 ;  /* 0x009896800000895d */ /* 0x004fea0003900000 */
[----:B------:R-:W2:Y:S02]  /*9bb0*/  @!P0 SYNCS.PHASECHK.TRANS64 P0, [R0+URZ+0xe0], R14 ;  /* 0x0000e00e000085a7 */ /* 0x000ea400080010ff */
[----:B--2---:R-:W-:Y:S05]  /*9bc0*/  @!P0 BRA `(.L_x_185) ;  /* 0xfffffffc00f08947 */ /* 0x004fea000383ffff */
[----:B------:R-:W-:Y:S05]  /*9bd0*/  BRA `(.L_x_186) ;  /* 0xffffffa800a07947 */ /* 0x000fea000383ffff */
.L_x_84:
[----:B------:R-:W-:Y:S07]  /*9be0*/  MOV R0, UR7 ;  /* 0x0000000700007c02 */ /* 0x000fee0008000f00 */
.L_x_187:
[----:B-1----:R1:W2:Y:S02]  /*9bf0*/  SYNCS.PHASECHK.TRANS64.TRYWAIT P0, [R0+URZ+0xe8], R14 ;  /* 0x0000e80e000075a7 */ /* 0x0022a400080011ff */
[----:B--2---:R-:W-:Y:S05]  /*9c00*/  @!P0 NANOSLEEP.SYNCS 0x989680 ;  /* 0x009896800000895d */ /* 0x004fea0003900000 */
[----:B------:R-:W2:Y:S02]  /*9c10*/  @!P0 SYNCS.PHASECHK.TRANS64 P0, [R0+URZ+0xe8], R14 ;  /* 0x0000e80e000085a7 */ /* 0x000ea400080010ff */
[----:B--2---:R-:W-:Y:S05]  /*9c20*/  @!P0 BRA `(.L_x_187) ;  /* 0xfffffffc00f08947 */ /* 0x004fea000383ffff */
[----:B------:R-:W-:Y:S05]  /*9c30*/  BRA `(.L_x_188) ;  /* 0xffffffa800d87947 */ /* 0x000fea000383ffff */
.L_x_85:
[----:B------:R-:W-:Y:S07]  /*9c40*/  MOV R0, UR7 ;  /* 0x0000000700007c02 */ /* 0x000fee0008000f00 */
.L_x_189:
[----:B-1----:R1:W2:Y:S02]  /*9c50*/  SYNCS.PHASECHK.TRANS64.TRYWAIT P0, [R0+URZ+0xf0], R14 ;  /* 0x0000f00e000075a7 */ /* 0x0022a400080011ff */
[----:B--2---:R-:W-:Y:S05]  /*9c60*/  @!P0 NANOSLEEP.SYNCS 0x989680 ;  /* 0x009896800000895d */ /* 0x004fea0003900000 */
[----:B------:R-:W2:Y:S02]  /*9c70*/  @!P0 SYNCS.PHASECHK.TRANS64 P0, [R0+URZ+0xf0], R14 ;  /* 0x0000f00e000085a7 */ /* 0x000ea400080010ff */
[----:B--2---:R-:W-:Y:S05]  /*9c80*/  @!P0 BRA `(.L_x_189) ;  /* 0xfffffffc00f08947 */ /* 0x004fea000383ffff */
[----:B------:R-:W-:Y:S05]  /*9c90*/  BRA `(.L_x_190) ;  /* 0xffffffac001c7947 */ /* 0x000fea000383ffff */
.L_x_86:
[----:B------:R-:W-:Y:S07]  /*9ca0*/  MOV R0, UR7 ;  /* 0x0000000700007c02 */ /* 0x000fee0008000f00 */
.L_x_191:
[----:B-1----:R1:W2:Y:S02]  /*9cb0*/  SYNCS.PHASECHK.TRANS64.TRYWAIT P0, [R0+URZ+0xf8], R14 ;  /* 0x0000f80e000075a7 */ /* 0x0022a400080011ff */
[----:B--2---:R-:W-:Y:S05]  /*9cc0*/  @!P0 NANOSLEEP.SYNCS 0x989680 ;  /* 0x009896800000895d */ /* 0x004fea0003900000 */
[----:B------:R-:W2:Y:S02]  /*9cd0*/  @!P0 SYNCS.PHASECHK.TRANS64 P0, [R0+URZ+0xf8], R14 ;  /* 0x0000f80e000085a7 */ /* 0x000ea400080010ff */
[----:B--2---:R-:W-:Y:S05]  /*9ce0*/  @!P0 BRA `(.L_x_191) ;  /* 0xfffffffc00f08947 */ /* 0x004fea000383ffff */
[----:B------:R-:W-:Y:S05]  /*9cf0*/  BRA `(.L_x_192) ;  /* 0xffffffac00a07947 */ /* 0x000fea000383ffff */
.L_x_88:
[----:B------:R-:W-:-:S07]  /*9d00*/  MOV R0, UR7 ;  /* 0x0000000700007c02 */ /* 0x000fce0008000f00 */
.L_x_193:
[----:B-1----:R1:W3:Y:S02]  /*9d10*/  SYNCS.PHASECHK.TRANS64.TRYWAIT P0, [R0+URZ+0xe0], R2 ;  /* 0x0000e002000075a7 */ /* 0x0022e400080011ff */
[----:B---3--:R-:W-:Y:S05]  /*9d20*/  @!P0 NANOSLEEP.SYNCS 0x989680 ;  /* 0x009896800000895d */ /* 0x008fea0003900000 */
[----:B------:R-:W3:Y:S02]  /*9d30*/  @!P0 SYNCS.PHASECHK.TRANS64 P0, [R0+URZ+0xe0], R2 ;  /* 0x0000e002000085a7 */ /* 0x000ee400080010ff */
[----:B---3--:R-:W-:Y:S05]  /*9d40*/  @!P0 BRA `(.L_x_193) ;  /* 0xfffffffc00f08947 */ /* 0x008fea000383ffff */
[----:B------:R-:W-:Y:S05]  /*9d50*/  BRA `(.L_x_194) ;  /* 0xffffffb000107947 */ /* 0x000fea000383ffff */
.L_x_89:
[----:B-1----:R-:W-:-:S07]  /*9d60*/  MOV R0, UR7 ;  /* 0x0000000700007c02 */ /* 0x002fce0008000f00 */
.L_x_195:
[----:B-1----:R1:W3:Y:S02]  /*9d70*/  SYNCS.PHASECHK.TRANS64.TRYWAIT P0, [R0+URZ+0xe8], R2 ;  /* 0x0000e802000075a7 */ /* 0x0022e400080011ff */
[----:B---3--:R-:W-:Y:S05]  /*9d80*/  @!P0 NANOSLEEP.SYNCS 0x989680 ;  /* 0x009896800000895d */ /* 0x008fea0003900000 */
[----:B------:R-:W3:Y:S02]  /*9d90*/  @!P0 SYNCS.PHASECHK.TRANS64 P0, [R0+URZ+0xe8], R2 ;  /* 0x0000e802000085a7 */ /* 0x000ee400080010ff */
[----:B---3--:R-:W-:Y:S05]  /*9da0*/  @!P0 BRA `(.L_x_195) ;  /* 0xfffffffc00f08947 */ /* 0x008fea000383ffff */
[----:B------:R-:W-:Y:S05]  /*9db0*/  BRA `(.L_x_196) ;  /* 0xffffffb000007947 */ /* 0x000fea000383ffff */
.L_x_90:
[----:B-1----:R-:W-:-:S07]  /*9dc0*/  MOV R0, UR7 ;  /* 0x0000000700007c02 */ /* 0x002fce0008000f00 */
.L_x_197:
[----:B-1----:R1:W3:Y:S02]  /*9dd0*/  SYNCS.PHASECHK.TRANS64.TRYWAIT P0, [R0+URZ+0xf0], R2 ;  /* 0x0000f002000075a7 */ /* 0x0022e400080011ff */
[----:B---3--:R-:W-:Y:S05]  /*9de0*/  @!P0 NANOSLEEP.SYNCS 0x989680 ;  /* 0x009896800000895d */ /* 0x008fea0003900000 */
[----:B------:R-:W3:Y:S02]  /*9df0*/  @!P0 SYNCS.PHASECHK.TRANS64 P0, [R0+URZ+0xf0], R2 ;  /* 0x0000f002000085a7 */ /* 0x000ee400080010ff */
[----:B---3--:R-:W-:Y:S05]  /*9e00*/  @!P0 BRA `(.L_x_197) ;  /* 0xfffffffc00f08947 */ /* 0x008fea000383ffff */
[----:B------:R-:W-:Y:S05]  /*9e10*/  BRA `(.L_x_198) ;  /* 0xffffffac00f07947 */ /* 0x000fea000383ffff */
.L_x_92:
[----:B--2---:R2:W4:Y:S02]  /*9e20*/  SYNCS.PHASECHK.TRANS64.TRYWAIT P0, [R0+URZ+0x110], R2 ;  /* 0x00011002000075a7 */ /* 0x00452400080011ff */
[----:B----4-:R-:W-:Y:S05]  /*9e30*/  @!P0 NANOSLEEP.SYNCS 0x989680 ;  /* 0x009896800000895d */ /* 0x010fea0003900000 */
[----:B------:R-:W4:Y:S02]  /*9e40*/  @!P0 SYNCS.PHASECHK.TRANS64 P0, [R0+URZ+0x110], R2 ;  /* 0x00011002000085a7 */ /* 0x000f2400080010ff */
[----:B----4-:R-:W-:Y:S05]  /*9e50*/  @!P0 BRA `(.L_x_92) ;  /* 0xfffffffc00f08947 */ /* 0x010fea000383ffff */
[----:B------:R-:W-:Y:S05]  /*9e60*/  BRA `(.L_x_199) ;  /* 0xffffffb000b87947 */ /* 0x000fea000383ffff */
.L_x_103:
[----:B-1----:R-:W-:Y:S04]  /*9e70*/  MOV R2, UR48 ;  /* 0x0000003000027c02 */ /* 0x002fe80008000f00 */
[----:B------:R1:W3:Y:S03]  /*9e80*/  SYNCS.PHASECHK.TRANS64.TRYWAIT P1, [R2+URZ+0xc0], R3 ;  /* 0x0000c003020075a7 */ /* 0x0002e600080211ff */
[----:B---3--:R-:W-:Y:S05]  /*9e90*/  @!P1 NANOSLEEP.SYNCS 0x989680 ;  /* 0x009896800000995d */ /* 0x008fea0003900000 */
[----:B------:R-:W3:Y:S02]  /*9ea0*/  @!P1 SYNCS.PHASECHK.TRANS64 P1, [R2+URZ+0xc0], R3 ;  /* 0x0000c003020095a7 */ /* 0x000ee400080210ff */
[----:B---3--:R-:W-:Y:S05]  /*9eb0*/  @!P1 BRA `(.L_x_103) ;  /* 0xfffffffc00ec9947 */ /* 0x008fea000383ffff */
[----:B------:R-:W-:Y:S05]  /*9ec0*/  BRA `(.L_x_102) ;  /* 0xffffffbc00c47947 */ /* 0x000fea000383ffff */
.L_x_105:
[----:B-1----:R1:W4:Y:S02]  /*9ed0*/  SYNCS.PHASECHK.TRANS64.TRYWAIT P0, [R64+URZ+0x130], R0 ;  /* 0x00013000400075a7 */ /* 0x00232400080011ff */
[----:B----4-:R-:W-:Y:S05]  /*9ee0*/  @!P0 NANOSLEEP.SYNCS 0x989680 ;  /* 0x009896800000895d */ /* 0x010fea0003900000 */
[----:B------:R-:W4:Y:S02]  /*9ef0*/  @!P0 SYNCS.PHASECHK.TRANS64 P0, [R64+URZ+0x130], R0 ;  /* 0x00013000400085a7 */ /* 0x000f2400080010ff */
[----:B----4-:R-:W-:Y:S05]  /*9f00*/  @!P0 BRA `(.L_x_105) ;  /* 0xfffffffc00f08947 */ /* 0x010fea000383ffff */
[----:B------:R-:W-:Y:S05]  /*9f10*/  BRA `(.L_x_104) ;  /* 0xffffffbc00ec7947 */ /* 0x000fea000383ffff */
.L_x_114:
[----:B--2---:R2:W4:Y:S02]  /*9f20*/  SYNCS.PHASECHK.TRANS64.TRYWAIT P0, [R2+URZ+0xc0], R0 ;  /* 0x0000c000020075a7 */ /* 0x00452400080011ff */
[----:B----4-:R-:W-:Y:S05]  /*9f30*/  @!P0 NANOSLEEP.SYNCS 0x989680 ;  /* 0x009896800000895d */ /* 0x010fea0003900000 */
[----:B------:R-:W4:Y:S02]  /*9f40*/  @!P0 SYNCS.PHASECHK.TRANS64 P0, [R2+URZ+0xc0], R0 ;  /* 0x0000c000020085a7 */ /* 0x000f2400080010ff */
[----:B----4-:R-:W-:Y:S05]  /*9f50*/  @!P0 BRA `(.L_x_114) ;  /* 0xfffffffc00f08947 */ /* 0x010fea000383ffff */
[----:B------:R-:W-:Y:S05]  /*9f60*/  BRA `(.L_x_113) ;  /* 0xffffffc800c87947 */ /* 0x000fea000383ffff */
.L_x_122:
[----:B--2---:R2:W4:Y:S02]  /*9f70*/  SYNCS.PHASECHK.TRANS64.TRYWAIT P0, [R0+URZ+0xc0], R6 ;  /* 0x0000c006000075a7 */ /* 0x00452400080011ff */
[----:B----4-:R-:W-:Y:S05]  /*9f80*/  @!P0 NANOSLEEP.SYNCS 0x989680 ;  /* 0x009896800000895d */ /* 0x010fea0003900000 */
[----:B------:R-:W4:Y:S02]  /*9f90*/  @!P0 SYNCS.PHASECHK.TRANS64 P0, [R0+URZ+0xc0], R6 ;  /* 0x0000c006000085a7 */ /* 0x000f2400080010ff */
[----:B----4-:R-:W-:Y:S05]  /*9fa0*/  @!P0 BRA `(.L_x_122) ;  /* 0xfffffffc00f08947 */ /* 0x010fea000383ffff */
[----:B------:R-:W-:Y:S05]  /*9fb0*/  BRA `(.L_x_121) ;  /* 0xffffffd400c87947 */ /* 0x000fea000383ffff */
.L_x_130:
[----:B--2---:R2:W4:Y:S02]  /*9fc0*/  SYNCS.PHASECHK.TRANS64.TRYWAIT P0, [R0+URZ+0xc0], R5 ;  /* 0x0000c005000075a7 */ /* 0x00452400080011ff */
[----:B----4-:R-:W-:Y:S05]  /*9fd0*/  @!P0 NANOSLEEP.SYNCS 0x989680 ;  /* 0x009896800000895d */ /* 0x010fea0003900000 */
[----:B------:R-:W4:Y:S02]  /*9fe0*/  @!P0 SYNCS.PHASECHK.TRANS64 P0, [R0+URZ+0xc0], R5 ;  /* 0x0000c005000085a7 */ /* 0x000f2400080010ff */
[----:B----4-:R-:W-:Y:S05]  /*9ff0*/  @!P0 BRA `(.L_x_130) ;  /* 0xfffffffc00f08947 */ /* 0x010fea000383ffff */
[----:B------:R-:W-:Y:S05]  /*a000*/  BRA `(.L_x_129) ;  /* 0xffffffe000c87947 */ /* 0x000fea000383ffff */
        .weak           $__internal_0_$__cuda_sm10x_tcgen05_guardrail_trap_col_being_dealloced_not_returned_by_alloc
        .type           $__internal_0_$__cuda_sm10x_tcgen05_guardrail_trap_col_being_dealloced_not_returned_by_alloc,@function
        .size           $__internal_0_$__cuda_sm10x_tcgen05_guardrail_trap_col_being_dealloced_not_returned_by_alloc,($__internal_1_$__cuda_sm10x_tcgen05_guardrail_trap_phase_invalid_during_alloc - $__internal_0_$__cuda_sm10x_tcgen05_guardrail_trap_col_being_dealloced_not_returned_by_alloc)
$__internal_0_$__cuda_sm10x_tcgen05_guardrail_trap_col_being_dealloced_not_returned_by_alloc:
[----:B------:R-:W-:Y:S05]  /*a010*/  BPT.TRAP 0x1 ;  /* 0x000000040000795c */ /* 0x000fea0000300000 */
[----:B------:R-:W-:-:S04]  /*a020*/  HFMA2 R3, -RZ, RZ, 0, 0 ;  /* 0x00000000ff037431 */ /* 0x000fc800000001ff */
[----:B------:R-:W-:Y:S05]  /*a030*/  RET.REL.NODEC R2 `(_ZN7cutlass13device_kernelINS_4gemm6kernel13GemmUniversalIN4cute5tupleIJiiiiEEENS1_10collective13CollectiveMmaINS1_35MainloopSm100TmaUmmaWarpSpecializedILi12ELi2ELi4ENS5_IJNS4_1CILi1EEESB_SB_EEEEENS5_IJNSA_ILi128EEESE_NSA_ILi32EEEEEENS_10bfloat16_tENS5_IJlSB_lEEESH_SI_NS4_8TiledMMAINS4_8MMA_AtomIJNS4_20SM100_MMA_F16BF16_SSISH_SH_fLi128ELi128ELNS4_4UMMA5MajorE0ELSN_0ELNSM_7ScaleInE0ELSO_0EEEEEENS4_6LayoutISC_NS5_IJNSA_ILi0EEESS_SS_EEEEENS5_IJNS4_10UnderscoreESV_SV_EEEEENS4_13SM90_TMA_LOADENS4_14ComposedLayoutINS4_7SwizzleILi2ELi4ELi3EEENS4_18smem_ptr_flag_bitsILi16EEENSR_INS5_IJNSA_ILi8EEESF_EEENS5_IJSF_SB_EEEEEEEvNS4_8identityESY_S18_vS19_EENS_8epilogue10collective18CollectiveEpilogueINS1B_23Sm100TmaWarpSpecializedILi4ELi2ELi32ELb1ELb0EEEJSG_NS5_IJNSR_ISE_SB_EENSR_ISF_SB_EEEEESH_SI_SH_SI_NS1B_6fusion15FusionCallbacksIS1F_NS1J_17LinearCombinationISH_fSH_fLNS_15FloatRoundStyleE2EEESG_S1I_JEEENS4_5SM1004TMEM4LOAD26SM100_TMEM_LOAD_32dp32b32xESY_S18_NS4_39AutoVectorizingCopyWithAssumedAlignmentILi128EEENS4_14SM90_TMA_STOREES18_S1U_S1U_EEEvvEEEEvNT_6ParamsE) ;  /* 0xffffff5c02f07950 */ /* 0x000fea0003c3ffff */
        .weak           $__internal_1_$__cuda_sm10x_tcgen05_guardrail_trap_phase_invalid_during_alloc
        .type           $__internal_1_$__cuda_sm10x_tcgen05_guardrail_trap_phase_invalid_during_alloc,@function
        .size           $__internal_1_$__cuda_sm10x_tcgen05_guardrail_trap_phase_invalid_during_alloc,($__internal_2_$__cuda_sm10x_tcgen05_guardrail_trap_unallocated_columns_being_dealloced - $__internal_1_$__cuda_sm10x_tcgen05_guardrail_trap_phase_invalid_during_alloc)
$__internal_1_$__cuda_sm10x_tcgen05_guardrail_trap_phase_invalid_during_alloc:
[----:B------:R-:W-:Y:S05]  /*a040*/  BPT.TRAP 0x1 ;  /* 0x000000040000795c */ /* 0x000fea0000300000 */
[----:B------:R-:W-:-:S04]  /*a050*/  MOV R3, 0x0 ;  /* 0x0000000000037802 */ /* 0x000fc80000000f00 */
[----:B------:R-:W-:Y:S05]  /*a060*/  RET.REL.NODEC R2 `(_ZN7cutlass13device_kernelINS_4gemm6kernel13GemmUniversalIN4cute5tupleIJiiiiEEENS1_10collective13CollectiveMmaINS1_35MainloopSm100TmaUmmaWarpSpecializedILi12ELi2ELi4ENS5_IJNS4_1CILi1EEESB_SB_EEEEENS5_IJNSA_ILi128EEESE_NSA_ILi32EEEEEENS_10bfloat16_tENS5_IJlSB_lEEESH_SI_NS4_8TiledMMAINS4_8MMA_AtomIJNS4_20SM100_MMA_F16BF16_SSISH_SH_fLi128ELi128ELNS4_4UMMA5MajorE0ELSN_0ELNSM_7ScaleInE0ELSO_0EEEEEENS4_6LayoutISC_NS5_IJNSA_ILi0EEESS_SS_EEEEENS5_IJNS4_10UnderscoreESV_SV_EEEEENS4_13SM90_TMA_LOADENS4_14ComposedLayoutINS4_7SwizzleILi2ELi4ELi3EEENS4_18smem_ptr_flag_bitsILi16EEENSR_INS5_IJNSA_ILi8EEESF_EEENS5_IJSF_SB_EEEEEEEvNS4_8identityESY_S18_vS19_EENS_8epilogue10collective18CollectiveEpilogueINS1B_23Sm100TmaWarpSpecializedILi4ELi2ELi32ELb1ELb0EEEJSG_NS5_IJNSR_ISE_SB_EENSR_ISF_SB_EEEEESH_SI_SH_SI_NS1B_6fusion15FusionCallbacksIS1F_NS1J_17LinearCombinationISH_fSH_fLNS_15FloatRoundStyleE2EEESG_S1I_JEEENS4_5SM1004TMEM4LOAD26SM100_TMEM_LOAD_32dp32b32xESY_S18_NS4_39AutoVectorizingCopyWithAssumedAlignmentILi128EEENS4_14SM90_TMA_STOREES18_S1U_S1U_EEEvvEEEEvNT_6ParamsE) ;  /* 0xffffff5c02e47950 */ /* 0x000fea0003c3ffff */
        .weak           $__internal_2_$__cuda_sm10x_tcgen05_guardrail_trap_unallocated_columns_being_dealloced
        .type           $__internal_2_$__cuda_sm10x_tcgen05_guardrail_trap_unallocated_columns_being_dealloced,@function
        .size           $__internal_2_$__cuda_sm10x_tcgen05_guardrail_trap_unallocated_columns_being_dealloced,(.L_x_201 - $__internal_2_$__cuda_sm10x_tcgen05_guardrail_trap_unallocated_columns_being_dealloced)
$__internal_2_$__cuda_sm10x_tcgen05_guardrail_trap_unallocated_columns_being_dealloced:
[----:B------:R-:W-:Y:S05]  /*a070*/  BPT.TRAP 0x1 ;  /* 0x000000040000795c */ /* 0x000fea0000300000 */
[----:B------:R-:W-:-:S04]  /*a080*/  HFMA2 R3, -RZ, RZ, 0, 0 ;  /* 0x00000000ff037431 */ /* 0x000fc800000001ff */
[----:B------:R-:W-:Y:S05]  /*a090*/  RET.REL.NODEC R2 `(_ZN7cutlass13device_kernelINS_4gemm6kernel13GemmUniversalIN4cute5tupleIJiiiiEEENS1_10collective13CollectiveMmaINS1_35MainloopSm100TmaUmmaWarpSpecializedILi12ELi2ELi4ENS5_IJNS4_1CILi1EEESB_SB_EEEEENS5_IJNSA_ILi128EEESE_NSA_ILi32EEEEEENS_10bfloat16_tENS5_IJlSB_lEEESH_SI_NS4_8TiledMMAINS4_8MMA_AtomIJNS4_20SM100_MMA_F16BF16_SSISH_SH_fLi128ELi128ELNS4_4UMMA5MajorE0ELSN_0ELNSM_7ScaleInE0ELSO_0EEEEEENS4_6LayoutISC_NS5_IJNSA_ILi0EEESS_SS_EEEEENS5_IJNS4_10UnderscoreESV_SV_EEEEENS4_13SM90_TMA_LOADENS4_14ComposedLayoutINS4_7SwizzleILi2ELi4ELi3EEENS4_18smem_ptr_flag_bitsILi16EEENSR_INS5_IJNSA_ILi8EEESF_EEENS5_IJSF_SB_EEEEEEEvNS4_8identityESY_S18_vS19_EENS_8epilogue10collective18CollectiveEpilogueINS1B_23Sm100TmaWarpSpecializedILi4ELi2ELi32ELb1ELb0EEEJSG_NS5_IJNSR_ISE_SB_EENSR_ISF_SB_EEEEESH_SI_SH_SI_NS1B_6fusion15FusionCallbacksIS1F_NS1J_17LinearCombinationISH_fSH_fLNS_15FloatRoundStyleE2EEESG_S1I_JEEENS4_5SM1004TMEM4LOAD26SM100_TMEM_LOAD_32dp32b32xESY_S18_NS4_39AutoVectorizingCopyWithAssumedAlignmentILi128EEENS4_14SM90_TMA_STOREES18_S1U_S1U_EEEvvEEEEvNT_6ParamsE) ;  /* 0xffffff5c02d87950 */ /* 0x000fea0003c3ffff */
.L_x_200:
[----:B------:R-:W-:-:S00]  /*a0a0*/  BRA `(.L_x_200) ;  /* 0xfffffffc00fc7947 */ /* 0x000fc0000383ffff */
[----:B------:R-:W-:-:S00]  /*a0b0*/  NOP ;  /* 0x0000000000007918 */ /* 0x000fc00000000000 */
        /* <DEDUP_REMOVED lines=12> */
.L_x_201:


//--------------------- .nv.global.init           --------------------------
	.section	.nv.global.init,"aw",@progbits
.nv.global.init:
	.type		$str$27,@object
	.size		$str$27,($str$28 - $str$27)
$str$27:
        /*0000*/ 	.byte	0x28, 0x61, 0x64, 0x64, 0x72, 0x65, 0x73, 0x73, 0x20, 0x26, 0x20, 0x6d, 0x61, 0x73, 0x6b, 0x29
        /*0010*/ 	.byte	0x20, 0x3d, 0x3d, 0x20, 0x30, 0x00
	.type		$str$28,@object
	.size		$str$28,($str$26 - $str$28)
$str$28:
        /*0016*/ 	.byte	0x2f, 0x74, 0x6d, 0x70, 0x2f, 0x63, 0x75, 0x74, 0x6c, 0x61, 0x73, 0x73, 0x5f, 0x73, 0x77, 0x65
        /*0026*/ 	.byte	0x65, 0x70, 0x5f, 0x73, 0x72, 0x63, 0x2f, 0x69, 0x6e, 0x63, 0x6c, 0x75, 0x64, 0x65, 0x2f, 0x63
        /*0036*/ 	.byte	0x75, 0x74, 0x65, 0x2f, 0x70, 0x6f, 0x69, 0x6e, 0x74, 0x65, 0x72, 0x5f, 0x66, 0x6c, 0x61, 0x67
        /*0046*/ 	.byte	0x67, 0x65, 0x64, 0x2e, 0x68, 0x70, 0x70, 0x00
	.type		$str$26,@object
	.size		$str$26,($str$25 - $str$26)
$str$26:
        /*004e*/ 	.byte	0x2f, 0x74, 0x6d, 0x70, 0x2f, 0x63, 0x75, 0x74, 0x6c, 0x61, 0x73, 0x73, 0x5f, 0x73, 0x77, 0x65
        /*005e*/ 	.byte	0x65, 0x70, 0x5f, 0x73, 0x72, 0x63, 0x2f, 0x69, 0x6e, 0x63, 0x6c, 0x75, 0x64, 0x65, 0x2f, 0x63
        /*006e*/ 	.byte	0x75, 0x74, 0x65, 0x2f, 0x61, 0x74, 0x6f, 0x6d, 0x2f, 0x63, 0x6f, 0x70, 0x79, 0x5f, 0x74, 0x72
        /*007e*/ 	.byte	0x61, 0x69, 0x74, 0x73, 0x5f, 0x73, 0x6d, 0x31, 0x30, 0x30, 0x2e, 0x68, 0x70, 0x70, 0x00
	.type		$str$25,@object
	.size		$str$25,(__unnamed_1 - $str$25)
$str$25:
        /*008d*/ 	.byte	0x28, 0x28, 0x75, 0x69, 0x6e, 0x74, 0x33, 0x32, 0x5f, 0x74, 0x28, 0x74, 0x68, 0x72, 0x65, 0x61
        /*009d*/ 	.byte	0x64, 0x49, 0x64, 0x78, 0x2e, 0x78, 0x29, 0x20, 0x2f, 0x20, 0x33, 0x32, 0x29, 0x20, 0x25, 0x20
        /*00ad*/ 	.byte	0x34, 0x29, 0x20, 0x3d, 0x3d, 0x20, 0x28, 0x28, 0x28, 0x74, 0x6d, 0x65, 0x6d, 0x5f, 0x61, 0x64
        /*00bd*/ 	.byte	0x64, 0x72, 0x20, 0x3e, 0x3e, 0x20, 0x31, 0x36, 0x29, 0x20, 0x2f, 0x20, 0x33, 0x32, 0x29, 0x20
        /*00cd*/ 	.byte	0x25, 0x20, 0x34, 0x29, 0x00
	.type		__unnamed_1,@object
	.size		__unnamed_1,(__unnamed_2 - __unnamed_1)
__unnamed_1:
        /*00d2*/ 	.byte	0x61, 0x75, 0x74, 0x6f, 0x20, 0x63, 0x75, 0x74, 0x65, 0x3a, 0x3a, 0x61, 0x73, 0x5f, 0x70, 0x6f
        /* <DEDUP_REMOVED lines=24> */
        /*0262*/ 	.byte	0x34, 0x30, 0x39, 0x36, 0x3e, 0x3e, 0x3e, 0x3e, 0x5d, 0x00
	.type		__unnamed_2,@object
	.size		__unnamed_2,(.L_2 - __unnamed_2)
__unnamed_2:
        /* <DEDUP_REMOVED lines=42> */
        /*050c*/ 	.byte	0x3e, 0x3e, 0x5d, 0x00
.L_2:


//--------------------- .nv.shared._ZN7cutlass13device_kernelINS_4gemm6kernel13GemmUniversalIN4cute5tupleIJiiiiEEENS1_10collective13CollectiveMmaINS1_35MainloopSm100TmaUmmaWarpSpecializedILi12ELi2ELi4ENS5_IJNS4_1CILi1EEESB_SB_EEEEENS5_IJNSA_ILi128EEESE_NSA_ILi32EEEEEENS_10bfloat16_tENS5_IJlSB_lEEESH_SI_NS4_8TiledMMAINS4_8MMA_AtomIJNS4_20SM100_MMA_F16BF16_SSISH_SH_fLi128ELi128ELNS4_4UMMA5MajorE0ELSN_0ELNSM_7ScaleInE0ELSO_0EEEEEENS4_6LayoutISC_NS5_IJNSA_ILi0EEESS_SS_EEEEENS5_IJNS4_10UnderscoreESV_SV_EEEEENS4_13SM90_TMA_LOADENS4_14ComposedLayoutINS4_7SwizzleILi2ELi4ELi3EEENS4_18smem_ptr_flag_bitsILi16EEENSR_INS5_IJNSA_ILi8EEESF_EEENS5_IJSF_SB_EEEEEEEvNS4_8identityESY_S18_vS19_EENS_8epilogue10collective18CollectiveEpilogueINS1B_23Sm100TmaWarpSpecializedILi4ELi2ELi32ELb1ELb0EEEJSG_NS5_IJNSR_ISE_SB_EENSR_ISF_SB_EEEEESH_SI_SH_SI_NS1B_6fusion15FusionCallbacksIS1F_NS1J_17LinearCombinationISH_fSH_fLNS_15FloatRoundStyleE2EEESG_S1I_JEEENS4_5SM1004TMEM4LOAD26SM100_TMEM_LOAD_32dp32b32xESY_S18_NS4_39AutoVectorizingCopyWithAssumedAlignmentILi128EEENS4_14SM90_TMA_STOREES18_S1U_S1U_EEEvvEEEEvNT_6ParamsE --------------------------
	.section	.nv.shared._ZN7cutlass13device_kernelINS_4gemm6kernel13GemmUniversalIN4cute5tupleIJiiiiEEENS1_10collective13CollectiveMmaINS1_35MainloopSm100TmaUmmaWarpSpecializedILi12ELi2ELi4ENS5_IJNS4_1CILi1EEESB_SB_EEEEENS5_IJNSA_ILi128EEESE_NSA_ILi32EEEEEENS_10bfloat16_tENS5_IJlSB_lEEESH_SI_NS4_8TiledMMAINS4_8MMA_AtomIJNS4_20SM100_MMA_F16BF16_SSISH_SH_fLi128ELi128ELNS4_4UMMA5MajorE0ELSN_0ELNSM_7ScaleInE0ELSO_0EEEEEENS4_6LayoutISC_NS5_IJNSA_ILi0EEESS_SS_EEEEENS5_IJNS4_10UnderscoreESV_SV_EEEEENS4_13SM90_TMA_LOADENS4_14ComposedLayoutINS4_7SwizzleILi2ELi4ELi3EEENS4_18smem_ptr_flag_bitsILi16EEENSR_INS5_IJNSA_ILi8EEESF_EEENS5_IJSF_SB_EEEEEEEvNS4_8identityESY_S18_vS19_EENS_8epilogue10collective18CollectiveEpilogueINS1B_23Sm100TmaWarpSpecializedILi4ELi2ELi32ELb1ELb0EEEJSG_NS5_IJNSR_ISE_SB_EENSR_ISF_SB_EEEEESH_SI_SH_SI_NS1B_6fusion15FusionCallbacksIS1F_NS1J_17LinearCombinationISH_fSH_fLNS_15FloatRoundStyleE2EEESG_S1I_JEEENS4_5SM1004TMEM4LOAD26SM100_TMEM_LOAD_32dp32b32xESY_S18_NS4_39AutoVectorizingCopyWithAssumedAlignmentILi128EEENS4_14SM90_TMA_STOREES18_S1U_S1U_EEEvvEEEEvNT_6ParamsE,"aw",@nobits
	.sectionflags	@""
	.align	16
	.zero		1024


//--------------------- .nv.shared.reserved.0     --------------------------
	.section	.nv.shared.reserved.0,"aw",@nobits
	.weak		__nv_reservedSMEM_offset_0_alias
	.size		__nv_reservedSMEM_offset_0_alias, 0, 64
	.other		__nv_reservedSMEM_offset_0_alias,@"STO_CUDA_RESERVED_SHARED STV_DEFAULT"
__nv_reservedSMEM_offset_0_alias:
	.zero		0
.nv.shared.reserved.0:
	.zero		64
	.weak		__nv_reservedSMEM_tcgen05_partition
	.type		__nv_reservedSMEM_tcgen05_partition,@object
	.size		__nv_reservedSMEM_tcgen05_partition,(.L_0 - __nv_reservedSMEM_tcgen05_partition)
__nv_reservedSMEM_tcgen05_partition:
	.zero		32
.L_0:


//--------------------- .nv.global                --------------------------
	.section	.nv.global,"aw",@nobits
.nv.global:
	.type		_ZN40_INTERNAL_80f10a12_4_k_cu_0d78be6b_158104cute1_E,@object
	.size		_ZN40_INTERNAL_80f10a12_4_k_cu_0d78be6b_158104cute1_E,(_ZN40_INTERNAL_80f10a12_4_k_cu_0d78be6b_158104cuda3std3__45__cpo6cbeginE - _ZN40_INTERNAL_80f10a12_4_k_cu_0d78be6b_158104cute1_E)
_ZN40_INTERNAL_80f10a12_4_k_cu_0d78be6b_158104cute1_E:
	.zero		1
	.type		_ZN40_INTERNAL_80f10a12_4_k_cu_0d78be6b_158104cuda3std3__45__cpo6cbeginE,@object
	.size		_ZN40_INTERNAL_80f10a12_4_k_cu_0d78be6b_158104cuda3std3__45__cpo6cbeginE,(_ZN40_INTERNAL_80f10a12_4_k_cu_0d78be6b_158104cuda3std3__48in_placeE - _ZN40_INTERNAL_80f10a12_4_k_cu_0d78be6b_158104cuda3std3__45__cpo6cbeginE)
_ZN40_INTERNAL_80f10a12_4_k_cu_0d78be6b_158104cuda3std3__45__cpo6cbeginE:
	.zero		1
	.type		_ZN40_INTERNAL_80f10a12_4_k_cu_0d78be6b_158104cuda3std3__48in_placeE,@object
	.size		_ZN40_INTERNAL_80f10a12_4_k_cu_0d78be6b_158104cuda3std3__48in_placeE,(_ZN40_INTERNAL_80f10a12_4_k_cu_0d78be6b_158104cuda3std6ranges3__45__cpo9iter_moveE - _ZN40_INTERNAL_80f10a12_4_k_cu_0d78be6b_158104cuda3std3__48in_placeE)
_ZN40_INTERNAL_80f10a12_4_k_cu_0d78be6b_158104cuda3std3__48in_placeE:
	.zero		1
	.type		_ZN40_INTERNAL_80f10a12_4_k_cu_0d78be6b_158104cuda3std6ranges3__45__cpo9iter_moveE,@object
	.size		_ZN40_INTERNAL_80f10a12_4_k_cu_0d78be6b_158104cuda3std6ranges3__45__cpo9iter_moveE,(_ZN40_INTERNAL_80f10a12_4_k_cu_0d78be6b_158104cuda3std3__45__cpo5beginE - _ZN40_INTERNAL_80f10a12_4_k_cu_0d78be6b_158104cuda3std6ranges3__45__cpo9iter_moveE)
_ZN40_INTERNAL_80f10a12_4_k_cu_0d78be6b_158104cuda3std6ranges3__45__cpo9iter_moveE:
	.zero		1
	.type		_ZN40_INTERNAL_80f10a12_4_k_cu_0d78be6b_158104cuda3std3__45__cpo5beginE,@object
	.size		_ZN40_INTERNAL_80f10a12_4_k_cu_0d78be6b_158104cuda3std3__45__cpo5beginE,(_ZN40_INTERNAL_80f10a12_4_k_cu_0d78be6b_158104cuda3std3__442_GLOBAL__N__80f10a12_4_k_cu_0d78be6b_158106ignoreE - _ZN40_INTERNAL_80f10a12_4_k_cu_0d78be6b_158104cuda3std3__45__cpo5beginE)
_ZN40_INTERNAL_80f10a12_4_k_cu_0d78be6b_158104cuda3std3__45__cpo5beginE:
	.zero		1
	.type		_ZN40_INTERNAL_80f10a12_4_k_cu_0d78be6b_158104cuda3std3__442_GLOBAL__N__80f10a12_4_k_cu_0d78be6b_158106ignoreE,@object
	.size		_ZN40_INTERNAL_80f10a12_4_k_cu_0d78be6b_158104cuda3std3__442_GLOBAL__N__80f10a12_4_k_cu_0d78be6b_158106ignoreE,(_ZN40_INTERNAL_80f10a12_4_k_cu_0d78be6b_158104cute7productE - _ZN40_INTERNAL_80f10a12_4_k_cu_0d78be6b_158104cuda3std3__442_GLOBAL__N__80f10a12_4_k_cu_0d78be6b_158106ignoreE)
_ZN40_INTERNAL_80f10a12_4_k_cu_0d78be6b_158104cuda3std3__442_GLOBAL__N__80f10a12_4_k_cu_0d78be6b_158106ignoreE:
	.zero		1
	.type		_ZN40_INTERNAL_80f10a12_4_k_cu_0d78be6b_158104cute7productE,@object
	.size		_ZN40_INTERNAL_80f10a12_4_k_cu_0d78be6b_158104cute7productE,(_ZN40_INTERNAL_80f10a12_4_k_cu_0d78be6b_158104cuda3std3__45__cpo3endE - _ZN40_INTERNAL_80f10a12_4_k_cu_0d78be6b_158104cute7productE)
_ZN40_INTERNAL_80f10a12_4_k_cu_0d78be6b_158104cute7productE:
	.zero		1
	.type		_ZN40_INTERNAL_80f10a12_4_k_cu_0d78be6b_158104cuda3std3__45__cpo3endE,@object
	.size		_ZN40_INTERNAL_80f10a12_4_k_cu_0d78be6b_158104cuda3std3__45__cpo3endE,(_ZN40_INTERNAL_80f10a12_4_k_cu_0d78be6b_158104cuda3std3__419piecewise_constructE - _ZN40_INTERNAL_80f10a12_4_k_cu_0d78be6b_158104cuda3std3__45__cpo3endE)
_ZN40_INTERNAL_80f10a12_4_k_cu_0d78be6b_158104cuda3std3__45__cpo3endE:
	.zero		1
	.type		_ZN40_INTERNAL_80f10a12_4_k_cu_0d78be6b_158104cuda3std3__419piecewise_constructE,@object
	.size		_ZN40_INTERNAL_80f10a12_4_k_cu_0d78be6b_158104cuda3std3__419piecewise_constructE,(_ZN40_INTERNAL_80f10a12_4_k_cu_0d78be6b_158104cuda3std3__45__cpo4cendE - _ZN40_INTERNAL_80f10a12_4_k_cu_0d78be6b_158104cuda3std3__419piecewise_constructE)
_ZN40_INTERNAL_80f10a12_4_k_cu_0d78be6b_158104cuda3std3__419piecewise_constructE:
	.zero		1
	.type		_ZN40_INTERNAL_80f10a12_4_k_cu_0d78be6b_158104cuda3std3__45__cpo4cendE,@object
	.size		_ZN40_INTERNAL_80f10a12_4_k_cu_0d78be6b_158104cuda3std3__45__cpo4cendE,(_ZN40_INTERNAL_80f10a12_4_k_cu_0d78be6b_158104cuda3std6ranges3__45__cpo4swapE - _ZN40_INTERNAL_80f10a12_4_k_cu_0d78be6b_158104cuda3std3__45__cpo4cendE)
_ZN40_INTERNAL_80f10a12_4_k_cu_0d78be6b_158104cuda3std3__45__cpo4cendE:
	.zero		1
	.type		_ZN40_INTERNAL_80f10a12_4_k_cu_0d78be6b_158104cuda3std6ranges3__45__cpo4swapE,@object
	.size		_ZN40_INTERNAL_80f10a12_4_k_cu_0d78be6b_158104cuda3std6ranges3__45__cpo4swapE,(.L_10 - _ZN40_INTERNAL_80f10a12_4_k_cu_0d78be6b_158104cuda3std6ranges3__45__cpo4swapE)
_ZN40_INTERNAL_80f10a12_4_k_cu_0d78be6b_158104cuda3std6ranges3__45__cpo4swapE:
	.zero		1
.L_10:


//--------------------- .nv.constant0._ZN7cutlass13device_kernelINS_4gemm6kernel13GemmUniversalIN4cute5tupleIJiiiiEEENS1_10collective13CollectiveMmaINS1_35MainloopSm100TmaUmmaWarpSpecializedILi12ELi2ELi4ENS5_IJNS4_1CILi1EEESB_SB_EEEEENS5_IJNSA_ILi128EEESE_NSA_ILi32EEEEEENS_10bfloat16_tENS5_IJlSB_lEEESH_SI_NS4_8TiledMMAINS4_8MMA_AtomIJNS4_20SM100_MMA_F16BF16_SSISH_SH_fLi128ELi128ELNS4_4UMMA5MajorE0ELSN_0ELNSM_7ScaleInE0ELSO_0EEEEEENS4_6LayoutISC_NS5_IJNSA_ILi0EEESS_SS_EEEEENS5_IJNS4_10UnderscoreESV_SV_EEEEENS4_13SM90_TMA_LOADENS4_14ComposedLayoutINS4_7SwizzleILi2ELi4ELi3EEENS4_18smem_ptr_flag_bitsILi16EEENSR_INS5_IJNSA_ILi8EEESF_EEENS5_IJSF_SB_EEEEEEEvNS4_8identityESY_S18_vS19_EENS_8epilogue10collective18CollectiveEpilogueINS1B_23Sm100TmaWarpSpecializedILi4ELi2ELi32ELb1ELb0EEEJSG_NS5_IJNSR_ISE_SB_EENSR_ISF_SB_EEEEESH_SI_SH_SI_NS1B_6fusion15FusionCallbacksIS1F_NS1J_17LinearCombinationISH_fSH_fLNS_15FloatRoundStyleE2EEESG_S1I_JEEENS4_5SM1004TMEM4LOAD26SM100_TMEM_LOAD_32dp32b32xESY_S18_NS4_39AutoVectorizingCopyWithAssumedAlignmentILi128EEENS4_14SM90_TMA_STOREES18_S1U_S1U_EEEvvEEEEvNT_6ParamsE --------------------------
	.section	.nv.constant0._ZN7cutlass13device_kernelINS_4gemm6kernel13GemmUniversalIN4cute5tupleIJiiiiEEENS1_10collective13CollectiveMmaINS1_35MainloopSm100TmaUmmaWarpSpecializedILi12ELi2ELi4ENS5_IJNS4_1CILi1EEESB_SB_EEEEENS5_IJNSA_ILi128EEESE_NSA_ILi32EEEEEENS_10bfloat16_tENS5_IJlSB_lEEESH_SI_NS4_8TiledMMAINS4_8MMA_AtomIJNS4_20SM100_MMA_F16BF16_SSISH_SH_fLi128ELi128ELNS4_4UMMA5MajorE0ELSN_0ELNSM_7ScaleInE0ELSO_0EEEEEENS4_6LayoutISC_NS5_IJNSA_ILi0EEESS_SS_EEEEENS5_IJNS4_10UnderscoreESV_SV_EEEEENS4_13SM90_TMA_LOADENS4_14ComposedLayoutINS4_7SwizzleILi2ELi4ELi3EEENS4_18smem_ptr_flag_bitsILi16EEENSR_INS5_IJNSA_ILi8EEESF_EEENS5_IJSF_SB_EEEEEEEvNS4_8identityESY_S18_vS19_EENS_8epilogue10collective18CollectiveEpilogueINS1B_23Sm100TmaWarpSpecializedILi4ELi2ELi32ELb1ELb0EEEJSG_NS5_IJNSR_ISE_SB_EENSR_ISF_SB_EEEEESH_SI_SH_SI_NS1B_6fusion15FusionCallbacksIS1F_NS1J_17LinearCombinationISH_fSH_fLNS_15FloatRoundStyleE2EEESG_S1I_JEEENS4_5SM1004TMEM4LOAD26SM100_TMEM_LOAD_32dp32b32xESY_S18_NS4_39AutoVectorizingCopyWithAssumedAlignmentILi128EEENS4_14SM90_TMA_STOREES18_S1U_S1U_EEEvvEEEEvNT_6ParamsE,"a",@progbits
	.sectionflags	@""
	.align	4
.nv.constant0._ZN7cutlass13device_kernelINS_4gemm6kernel13GemmUniversalIN4cute5tupleIJiiiiEEENS1_10collective13CollectiveMmaINS1_35MainloopSm100TmaUmmaWarpSpecializedILi12ELi2ELi4ENS5_IJNS4_1CILi1EEESB_SB_EEEEENS5_IJNSA_ILi128EEESE_NSA_ILi32EEEEEENS_10bfloat16_tENS5_IJlSB_lEEESH_SI_NS4_8TiledMMAINS4_8MMA_AtomIJNS4_20SM100_MMA_F16BF16_SSISH_SH_fLi128ELi128ELNS4_4UMMA5MajorE0ELSN_0ELNSM_7ScaleInE0ELSO_0EEEEEENS4_6LayoutISC_NS5_IJNSA_ILi0EEESS_SS_EEEEENS5_IJNS4_10UnderscoreESV_SV_EEEEENS4_13SM90_TMA_LOADENS4_14ComposedLayoutINS4_7SwizzleILi2ELi4ELi3EEENS4_18smem_ptr_flag_bitsILi16EEENSR_INS5_IJNSA_ILi8EEESF_EEENS5_IJSF_SB_EEEEEEEvNS4_8identityESY_S18_vS19_EENS_8epilogue10collective18CollectiveEpilogueINS1B_23Sm100TmaWarpSpecializedILi4ELi2ELi32ELb1ELb0EEEJSG_NS5_IJNSR_ISE_SB_EENSR_ISF_SB_EEEEESH_SI_SH_SI_NS1B_6fusion15FusionCallbacksIS1F_NS1J_17LinearCombinationISH_fSH_fLNS_15FloatRoundStyleE2EEESG_S1I_JEEENS4_5SM1004TMEM4LOAD26SM100_TMEM_LOAD_32dp32b32xESY_S18_NS4_39AutoVectorizingCopyWithAssumedAlignmentILi128EEENS4_14SM90_TMA_STOREES18_S1U_S1U_EEEvvEEEEvNT_6ParamsE:
	.zero		2944


//--------------------- SYMBOLS --------------------------

	.type		.nv.reservedSmem.offset0,@object
	.size		.nv.reservedSmem.offset0,0x4
	.type		.nv.reservedSmem.cap,@object
	.size		.nv.reservedSmem.cap,0x4
	.type		__assertfail,@function
